//
// Generated by NVIDIA NVVM Compiler
//
// Compiler Build ID: CL-36424714
// Cuda compilation tools, release 13.0, V13.0.88
// Based on NVVM 20.0.0
//

.version 9.0
.target sm_100
.address_size 64

	// .globl	_Z7softmaxPfii
// _ZZ30fused_matmul_transpose_softmaxPfS_S_iiE6tile_q has been demoted
// _ZZ30fused_matmul_transpose_softmaxPfS_S_iiE6tile_k has been demoted
// _ZZ6matmulPfS_S_iiiE7tiles_a has been demoted
// _ZZ6matmulPfS_S_iiiE7tiles_b has been demoted

.visible .entry _Z7softmaxPfii(
	.param .u64 .ptr .align 1 _Z7softmaxPfii_param_0,
	.param .u32 _Z7softmaxPfii_param_1,
	.param .u32 _Z7softmaxPfii_param_2
)
{
	.reg .pred 	%p<61>;
	.reg .b32 	%r<152>;
	.reg .b32 	%f<495>;
	.reg .b64 	%rd<58>;

	ld.param.u64 	%rd9, [_Z7softmaxPfii_param_0];
	ld.param.u32 	%r52, [_Z7softmaxPfii_param_1];
	ld.param.u32 	%r53, [_Z7softmaxPfii_param_2];
	cvta.to.global.u64 	%rd1, %rd9;
	mov.u32 	%r54, %ntid.y;
	mov.u32 	%r55, %ctaid.y;
	mov.u32 	%r56, %tid.y;
	mad.lo.s32 	%r1, %r54, %r55, %r56;
	mov.u32 	%r57, %ntid.x;
	mov.u32 	%r58, %ctaid.x;
	mov.u32 	%r59, %tid.x;
	mad.lo.s32 	%r2, %r57, %r58, %r59;
	setp.ge.s32 	%p1, %r1, %r53;
	setp.ge.s32 	%p2, %r2, %r52;
	or.pred  	%p3, %p2, %p1;
	@%p3 bra 	$L__BB0_40;
	setp.ne.s32 	%p4, %r2, 0;
	@%p4 bra 	$L__BB0_16;
	mul.lo.s32 	%r3, %r53, %r1;
	mul.wide.u32 	%rd10, %r3, 4;
	add.s64 	%rd11, %rd1, %rd10;
	ld.global.f32 	%f486, [%rd11];
	setp.lt.s32 	%p5, %r52, 2;
	@%p5 bra 	$L__BB0_16;
	add.s32 	%r4, %r52, -1;
	add.s32 	%r61, %r52, -2;
	and.b32  	%r5, %r4, 15;
	setp.lt.u32 	%p6, %r61, 15;
	mov.b32 	%r140, 1;
	@%p6 bra 	$L__BB0_7;
	and.b32  	%r63, %r4, -16;
	neg.s32 	%r138, %r63;
	add.s64 	%rd2, %rd1, 32;
	add.s32 	%r136, %r3, 1;
	mov.b32 	%r137, 0;
$L__BB0_5:
	.pragma "nounroll";
	mul.wide.s32 	%rd12, %r136, 4;
	add.s64 	%rd13, %rd2, %rd12;
	ld.global.f32 	%f29, [%rd13+-32];
	setp.gt.f32 	%p7, %f29, %f486;
	selp.f32 	%f30, %f29, %f486, %p7;
	ld.global.f32 	%f31, [%rd13+-28];
	setp.gt.f32 	%p8, %f31, %f30;
	selp.f32 	%f32, %f31, %f30, %p8;
	ld.global.f32 	%f33, [%rd13+-24];
	setp.gt.f32 	%p9, %f33, %f32;
	selp.f32 	%f34, %f33, %f32, %p9;
	ld.global.f32 	%f35, [%rd13+-20];
	setp.gt.f32 	%p10, %f35, %f34;
	selp.f32 	%f36, %f35, %f34, %p10;
	ld.global.f32 	%f37, [%rd13+-16];
	setp.gt.f32 	%p11, %f37, %f36;
	selp.f32 	%f38, %f37, %f36, %p11;
	ld.global.f32 	%f39, [%rd13+-12];
	setp.gt.f32 	%p12, %f39, %f38;
	selp.f32 	%f40, %f39, %f38, %p12;
	ld.global.f32 	%f41, [%rd13+-8];
	setp.gt.f32 	%p13, %f41, %f40;
	selp.f32 	%f42, %f41, %f40, %p13;
	ld.global.f32 	%f43, [%rd13+-4];
	setp.gt.f32 	%p14, %f43, %f42;
	selp.f32 	%f44, %f43, %f42, %p14;
	ld.global.f32 	%f45, [%rd13];
	setp.gt.f32 	%p15, %f45, %f44;
	selp.f32 	%f46, %f45, %f44, %p15;
	ld.global.f32 	%f47, [%rd13+4];
	setp.gt.f32 	%p16, %f47, %f46;
	selp.f32 	%f48, %f47, %f46, %p16;
	ld.global.f32 	%f49, [%rd13+8];
	setp.gt.f32 	%p17, %f49, %f48;
	selp.f32 	%f50, %f49, %f48, %p17;
	ld.global.f32 	%f51, [%rd13+12];
	setp.gt.f32 	%p18, %f51, %f50;
	selp.f32 	%f52, %f51, %f50, %p18;
	ld.global.f32 	%f53, [%rd13+16];
	setp.gt.f32 	%p19, %f53, %f52;
	selp.f32 	%f54, %f53, %f52, %p19;
	ld.global.f32 	%f55, [%rd13+20];
	setp.gt.f32 	%p20, %f55, %f54;
	selp.f32 	%f56, %f55, %f54, %p20;
	ld.global.f32 	%f57, [%rd13+24];
	setp.gt.f32 	%p21, %f57, %f56;
	selp.f32 	%f58, %f57, %f56, %p21;
	ld.global.f32 	%f59, [%rd13+28];
	setp.gt.f32 	%p22, %f59, %f58;
	selp.f32 	%f486, %f59, %f58, %p22;
	add.s32 	%r138, %r138, 16;
	add.s32 	%r137, %r137, 16;
	add.s32 	%r136, %r136, 16;
	setp.ne.s32 	%p23, %r138, 0;
	@%p23 bra 	$L__BB0_5;
	add.s32 	%r140, %r137, 1;
$L__BB0_7:
	setp.eq.s32 	%p24, %r5, 0;
	@%p24 bra 	$L__BB0_16;
	and.b32  	%r16, %r4, 7;
	setp.lt.u32 	%p25, %r5, 8;
	@%p25 bra 	$L__BB0_10;
	add.s32 	%r64, %r140, %r3;
	mul.wide.s32 	%rd14, %r64, 4;
	add.s64 	%rd15, %rd1, %rd14;
	ld.global.f32 	%f61, [%rd15];
	setp.gt.f32 	%p26, %f61, %f486;
	selp.f32 	%f62, %f61, %f486, %p26;
	ld.global.f32 	%f63, [%rd15+4];
	setp.gt.f32 	%p27, %f63, %f62;
	selp.f32 	%f64, %f63, %f62, %p27;
	ld.global.f32 	%f65, [%rd15+8];
	setp.gt.f32 	%p28, %f65, %f64;
	selp.f32 	%f66, %f65, %f64, %p28;
	ld.global.f32 	%f67, [%rd15+12];
	setp.gt.f32 	%p29, %f67, %f66;
	selp.f32 	%f68, %f67, %f66, %p29;
	ld.global.f32 	%f69, [%rd15+16];
	setp.gt.f32 	%p30, %f69, %f68;
	selp.f32 	%f70, %f69, %f68, %p30;
	ld.global.f32 	%f71, [%rd15+20];
	setp.gt.f32 	%p31, %f71, %f70;
	selp.f32 	%f72, %f71, %f70, %p31;
	ld.global.f32 	%f73, [%rd15+24];
	setp.gt.f32 	%p32, %f73, %f72;
	selp.f32 	%f74, %f73, %f72, %p32;
	ld.global.f32 	%f75, [%rd15+28];
	setp.gt.f32 	%p33, %f75, %f74;
	selp.f32 	%f486, %f75, %f74, %p33;
	add.s32 	%r140, %r140, 8;
$L__BB0_10:
	setp.eq.s32 	%p34, %r16, 0;
	@%p34 bra 	$L__BB0_16;
	and.b32  	%r19, %r4, 3;
	setp.lt.u32 	%p35, %r16, 4;
	@%p35 bra 	$L__BB0_13;
	add.s32 	%r65, %r140, %r3;
	mul.wide.s32 	%rd16, %r65, 4;
	add.s64 	%rd17, %rd1, %rd16;
	ld.global.f32 	%f77, [%rd17];
	setp.gt.f32 	%p36, %f77, %f486;
	selp.f32 	%f78, %f77, %f486, %p36;
	ld.global.f32 	%f79, [%rd17+4];
	setp.gt.f32 	%p37, %f79, %f78;
	selp.f32 	%f80, %f79, %f78, %p37;
	ld.global.f32 	%f81, [%rd17+8];
	setp.gt.f32 	%p38, %f81, %f80;
	selp.f32 	%f82, %f81, %f80, %p38;
	ld.global.f32 	%f83, [%rd17+12];
	setp.gt.f32 	%p39, %f83, %f82;
	selp.f32 	%f486, %f83, %f82, %p39;
	add.s32 	%r140, %r140, 4;
$L__BB0_13:
	setp.eq.s32 	%p40, %r19, 0;
	@%p40 bra 	$L__BB0_16;
	add.s32 	%r143, %r140, %r3;
	neg.s32 	%r142, %r19;
$L__BB0_15:
	.pragma "nounroll";
	mul.wide.s32 	%rd18, %r143, 4;
	add.s64 	%rd19, %rd1, %rd18;
	ld.global.f32 	%f84, [%rd19];
	setp.gt.f32 	%p41, %f84, %f486;
	selp.f32 	%f486, %f84, %f486, %p41;
	add.s32 	%r143, %r143, 1;
	add.s32 	%r142, %r142, 1;
	setp.ne.s32 	%p42, %r142, 0;
	@%p42 bra 	$L__BB0_15;
$L__BB0_16:
	bar.sync 	0;
	setp.lt.s32 	%p43, %r53, 1;
	mov.f32 	%f493, 0f00000000;
	@%p43 bra 	$L__BB0_28;
	mul.lo.s32 	%r28, %r53, %r1;
	and.b32  	%r29, %r53, 7;
	setp.lt.u32 	%p44, %r53, 8;
	mov.f32 	%f493, 0f00000000;
	mov.b32 	%r144, 0;
	@%p44 bra 	$L__BB0_20;
	and.b32  	%r144, %r53, 2147483640;
	neg.s32 	%r147, %r144;
	mul.wide.u32 	%rd20, %r28, 4;
	add.s64 	%rd21, %rd20, %rd1;
	add.s64 	%rd56, %rd21, 16;
	mov.f32 	%f493, 0f00000000;
$L__BB0_19:
	.pragma "nounroll";
	ld.global.f32 	%f89, [%rd56+-16];
	sub.f32 	%f90, %f89, %f486;
	fma.rn.f32 	%f91, %f90, 0f3BBB989D, 0f3F000000;
	cvt.sat.f32.f32 	%f92, %f91;
	mov.f32 	%f93, 0f4B400001;
	mov.f32 	%f94, 0f437C0000;
	fma.rm.f32 	%f95, %f92, %f94, %f93;
	add.f32 	%f96, %f95, 0fCB40007F;
	neg.f32 	%f97, %f96;
	fma.rn.f32 	%f98, %f90, 0f3FB8AA3B, %f97;
	fma.rn.f32 	%f99, %f90, 0f32A57060, %f98;
	mov.b32 	%r67, %f95;
	shl.b32 	%r68, %r67, 23;
	mov.b32 	%f100, %r68;
	ex2.approx.ftz.f32 	%f101, %f99;
	fma.rn.f32 	%f102, %f101, %f100, %f493;
	ld.global.f32 	%f103, [%rd56+-12];
	sub.f32 	%f104, %f103, %f486;
	fma.rn.f32 	%f105, %f104, 0f3BBB989D, 0f3F000000;
	cvt.sat.f32.f32 	%f106, %f105;
	fma.rm.f32 	%f107, %f106, %f94, %f93;
	add.f32 	%f108, %f107, 0fCB40007F;
	neg.f32 	%f109, %f108;
	fma.rn.f32 	%f110, %f104, 0f3FB8AA3B, %f109;
	fma.rn.f32 	%f111, %f104, 0f32A57060, %f110;
	mov.b32 	%r69, %f107;
	shl.b32 	%r70, %r69, 23;
	mov.b32 	%f112, %r70;
	ex2.approx.ftz.f32 	%f113, %f111;
	fma.rn.f32 	%f114, %f113, %f112, %f102;
	ld.global.f32 	%f115, [%rd56+-8];
	sub.f32 	%f116, %f115, %f486;
	fma.rn.f32 	%f117, %f116, 0f3BBB989D, 0f3F000000;
	cvt.sat.f32.f32 	%f118, %f117;
	fma.rm.f32 	%f119, %f118, %f94, %f93;
	add.f32 	%f120, %f119, 0fCB40007F;
	neg.f32 	%f121, %f120;
	fma.rn.f32 	%f122, %f116, 0f3FB8AA3B, %f121;
	fma.rn.f32 	%f123, %f116, 0f32A57060, %f122;
	mov.b32 	%r71, %f119;
	shl.b32 	%r72, %r71, 23;
	mov.b32 	%f124, %r72;
	ex2.approx.ftz.f32 	%f125, %f123;
	fma.rn.f32 	%f126, %f125, %f124, %f114;
	ld.global.f32 	%f127, [%rd56+-4];
	sub.f32 	%f128, %f127, %f486;
	fma.rn.f32 	%f129, %f128, 0f3BBB989D, 0f3F000000;
	cvt.sat.f32.f32 	%f130, %f129;
	fma.rm.f32 	%f131, %f130, %f94, %f93;
	add.f32 	%f132, %f131, 0fCB40007F;
	neg.f32 	%f133, %f132;
	fma.rn.f32 	%f134, %f128, 0f3FB8AA3B, %f133;
	fma.rn.f32 	%f135, %f128, 0f32A57060, %f134;
	mov.b32 	%r73, %f131;
	shl.b32 	%r74, %r73, 23;
	mov.b32 	%f136, %r74;
	ex2.approx.ftz.f32 	%f137, %f135;
	fma.rn.f32 	%f138, %f137, %f136, %f126;
	ld.global.f32 	%f139, [%rd56];
	sub.f32 	%f140, %f139, %f486;
	fma.rn.f32 	%f141, %f140, 0f3BBB989D, 0f3F000000;
	cvt.sat.f32.f32 	%f142, %f141;
	fma.rm.f32 	%f143, %f142, %f94, %f93;
	add.f32 	%f144, %f143, 0fCB40007F;
	neg.f32 	%f145, %f144;
	fma.rn.f32 	%f146, %f140, 0f3FB8AA3B, %f145;
	fma.rn.f32 	%f147, %f140, 0f32A57060, %f146;
	mov.b32 	%r75, %f143;
	shl.b32 	%r76, %r75, 23;
	mov.b32 	%f148, %r76;
	ex2.approx.ftz.f32 	%f149, %f147;
	fma.rn.f32 	%f150, %f149, %f148, %f138;
	ld.global.f32 	%f151, [%rd56+4];
	sub.f32 	%f152, %f151, %f486;
	fma.rn.f32 	%f153, %f152, 0f3BBB989D, 0f3F000000;
	cvt.sat.f32.f32 	%f154, %f153;
	fma.rm.f32 	%f155, %f154, %f94, %f93;
	add.f32 	%f156, %f155, 0fCB40007F;
	neg.f32 	%f157, %f156;
	fma.rn.f32 	%f158, %f152, 0f3FB8AA3B, %f157;
	fma.rn.f32 	%f159, %f152, 0f32A57060, %f158;
	mov.b32 	%r77, %f155;
	shl.b32 	%r78, %r77, 23;
	mov.b32 	%f160, %r78;
	ex2.approx.ftz.f32 	%f161, %f159;
	fma.rn.f32 	%f162, %f161, %f160, %f150;
	ld.global.f32 	%f163, [%rd56+8];
	sub.f32 	%f164, %f163, %f486;
	fma.rn.f32 	%f165, %f164, 0f3BBB989D, 0f3F000000;
	cvt.sat.f32.f32 	%f166, %f165;
	fma.rm.f32 	%f167, %f166, %f94, %f93;
	add.f32 	%f168, %f167, 0fCB40007F;
	neg.f32 	%f169, %f168;
	fma.rn.f32 	%f170, %f164, 0f3FB8AA3B, %f169;
	fma.rn.f32 	%f171, %f164, 0f32A57060, %f170;
	mov.b32 	%r79, %f167;
	shl.b32 	%r80, %r79, 23;
	mov.b32 	%f172, %r80;
	ex2.approx.ftz.f32 	%f173, %f171;
	fma.rn.f32 	%f174, %f173, %f172, %f162;
	ld.global.f32 	%f175, [%rd56+12];
	sub.f32 	%f176, %f175, %f486;
	fma.rn.f32 	%f177, %f176, 0f3BBB989D, 0f3F000000;
	cvt.sat.f32.f32 	%f178, %f177;
	fma.rm.f32 	%f179, %f178, %f94, %f93;
	add.f32 	%f180, %f179, 0fCB40007F;
	neg.f32 	%f181, %f180;
	fma.rn.f32 	%f182, %f176, 0f3FB8AA3B, %f181;
	fma.rn.f32 	%f183, %f176, 0f32A57060, %f182;
	mov.b32 	%r81, %f179;
	shl.b32 	%r82, %r81, 23;
	mov.b32 	%f184, %r82;
	ex2.approx.ftz.f32 	%f185, %f183;
	fma.rn.f32 	%f493, %f185, %f184, %f174;
	add.s32 	%r147, %r147, 8;
	add.s64 	%rd56, %rd56, 32;
	setp.eq.s32 	%p45, %r147, 0;
	@%p45 bra 	$L__BB0_20;
	bra.uni 	$L__BB0_19;
$L__BB0_20:
	setp.eq.s32 	%p46, %r29, 0;
	@%p46 bra 	$L__BB0_28;
	and.b32  	%r33, %r53, 3;
	setp.lt.u32 	%p47, %r29, 4;
	@%p47 bra 	$L__BB0_23;
	add.s32 	%r83, %r144, %r28;
	mul.wide.u32 	%rd22, %r83, 4;
	add.s64 	%rd23, %rd1, %rd22;
	ld.global.f32 	%f187, [%rd23];
	sub.f32 	%f188, %f187, %f486;
	fma.rn.f32 	%f189, %f188, 0f3BBB989D, 0f3F000000;
	cvt.sat.f32.f32 	%f190, %f189;
	mov.f32 	%f191, 0f4B400001;
	mov.f32 	%f192, 0f437C0000;
	fma.rm.f32 	%f193, %f190, %f192, %f191;
	add.f32 	%f194, %f193, 0fCB40007F;
	neg.f32 	%f195, %f194;
	fma.rn.f32 	%f196, %f188, 0f3FB8AA3B, %f195;
	fma.rn.f32 	%f197, %f188, 0f32A57060, %f196;
	mov.b32 	%r84, %f193;
	shl.b32 	%r85, %r84, 23;
	mov.b32 	%f198, %r85;
	ex2.approx.ftz.f32 	%f199, %f197;
	fma.rn.f32 	%f200, %f199, %f198, %f493;
	cvt.u64.u32 	%rd24, %r28;
	cvt.u64.u32 	%rd25, %r144;
	add.s64 	%rd26, %rd25, %rd24;
	shl.b64 	%rd27, %rd26, 2;
	add.s64 	%rd28, %rd1, %rd27;
	ld.global.f32 	%f201, [%rd28+4];
	sub.f32 	%f202, %f201, %f486;
	fma.rn.f32 	%f203, %f202, 0f3BBB989D, 0f3F000000;
	cvt.sat.f32.f32 	%f204, %f203;
	fma.rm.f32 	%f205, %f204, %f192, %f191;
	add.f32 	%f206, %f205, 0fCB40007F;
	neg.f32 	%f207, %f206;
	fma.rn.f32 	%f208, %f202, 0f3FB8AA3B, %f207;
	fma.rn.f32 	%f209, %f202, 0f32A57060, %f208;
	mov.b32 	%r86, %f205;
	shl.b32 	%r87, %r86, 23;
	mov.b32 	%f210, %r87;
	ex2.approx.ftz.f32 	%f211, %f209;
	fma.rn.f32 	%f212, %f211, %f210, %f200;
	ld.global.f32 	%f213, [%rd28+8];
	sub.f32 	%f214, %f213, %f486;
	fma.rn.f32 	%f215, %f214, 0f3BBB989D, 0f3F000000;
	cvt.sat.f32.f32 	%f216, %f215;
	fma.rm.f32 	%f217, %f216, %f192, %f191;
	add.f32 	%f218, %f217, 0fCB40007F;
	neg.f32 	%f219, %f218;
	fma.rn.f32 	%f220, %f214, 0f3FB8AA3B, %f219;
	fma.rn.f32 	%f221, %f214, 0f32A57060, %f220;
	mov.b32 	%r88, %f217;
	shl.b32 	%r89, %r88, 23;
	mov.b32 	%f222, %r89;
	ex2.approx.ftz.f32 	%f223, %f221;
	fma.rn.f32 	%f224, %f223, %f222, %f212;
	ld.global.f32 	%f225, [%rd28+12];
	sub.f32 	%f226, %f225, %f486;
	fma.rn.f32 	%f227, %f226, 0f3BBB989D, 0f3F000000;
	cvt.sat.f32.f32 	%f228, %f227;
	fma.rm.f32 	%f229, %f228, %f192, %f191;
	add.f32 	%f230, %f229, 0fCB40007F;
	neg.f32 	%f231, %f230;
	fma.rn.f32 	%f232, %f226, 0f3FB8AA3B, %f231;
	fma.rn.f32 	%f233, %f226, 0f32A57060, %f232;
	mov.b32 	%r90, %f229;
	shl.b32 	%r91, %r90, 23;
	mov.b32 	%f234, %r91;
	ex2.approx.ftz.f32 	%f235, %f233;
	fma.rn.f32 	%f493, %f235, %f234, %f224;
	add.s32 	%r144, %r144, 4;
$L__BB0_23:
	setp.eq.s32 	%p48, %r33, 0;
	@%p48 bra 	$L__BB0_28;
	setp.eq.s32 	%p49, %r33, 1;
	@%p49 bra 	$L__BB0_26;
	add.s32 	%r92, %r144, %r28;
	mul.wide.u32 	%rd29, %r92, 4;
	add.s64 	%rd30, %rd1, %rd29;
	ld.global.f32 	%f237, [%rd30];
	sub.f32 	%f238, %f237, %f486;
	fma.rn.f32 	%f239, %f238, 0f3BBB989D, 0f3F000000;
	cvt.sat.f32.f32 	%f240, %f239;
	mov.f32 	%f241, 0f4B400001;
	mov.f32 	%f242, 0f437C0000;
	fma.rm.f32 	%f243, %f240, %f242, %f241;
	add.f32 	%f244, %f243, 0fCB40007F;
	neg.f32 	%f245, %f244;
	fma.rn.f32 	%f246, %f238, 0f3FB8AA3B, %f245;
	fma.rn.f32 	%f247, %f238, 0f32A57060, %f246;
	mov.b32 	%r93, %f243;
	shl.b32 	%r94, %r93, 23;
	mov.b32 	%f248, %r94;
	ex2.approx.ftz.f32 	%f249, %f247;
	fma.rn.f32 	%f250, %f249, %f248, %f493;
	cvt.u64.u32 	%rd31, %r28;
	cvt.u64.u32 	%rd32, %r144;
	add.s64 	%rd33, %rd32, %rd31;
	shl.b64 	%rd34, %rd33, 2;
	add.s64 	%rd35, %rd1, %rd34;
	ld.global.f32 	%f251, [%rd35+4];
	sub.f32 	%f252, %f251, %f486;
	fma.rn.f32 	%f253, %f252, 0f3BBB989D, 0f3F000000;
	cvt.sat.f32.f32 	%f254, %f253;
	fma.rm.f32 	%f255, %f254, %f242, %f241;
	add.f32 	%f256, %f255, 0fCB40007F;
	neg.f32 	%f257, %f256;
	fma.rn.f32 	%f258, %f252, 0f3FB8AA3B, %f257;
	fma.rn.f32 	%f259, %f252, 0f32A57060, %f258;
	mov.b32 	%r95, %f255;
	shl.b32 	%r96, %r95, 23;
	mov.b32 	%f260, %r96;
	ex2.approx.ftz.f32 	%f261, %f259;
	fma.rn.f32 	%f493, %f261, %f260, %f250;
	add.s32 	%r144, %r144, 2;
$L__BB0_26:
	and.b32  	%r97, %r53, 1;
	setp.eq.b32 	%p50, %r97, 1;
	not.pred 	%p51, %p50;
	@%p51 bra 	$L__BB0_28;
	add.s32 	%r98, %r144, %r28;
	mul.wide.u32 	%rd36, %r98, 4;
	add.s64 	%rd37, %rd1, %rd36;
	ld.global.f32 	%f262, [%rd37];
	sub.f32 	%f263, %f262, %f486;
	fma.rn.f32 	%f264, %f263, 0f3BBB989D, 0f3F000000;
	cvt.sat.f32.f32 	%f265, %f264;
	mov.f32 	%f266, 0f4B400001;
	mov.f32 	%f267, 0f437C0000;
	fma.rm.f32 	%f268, %f265, %f267, %f266;
	add.f32 	%f269, %f268, 0fCB40007F;
	neg.f32 	%f270, %f269;
	fma.rn.f32 	%f271, %f263, 0f3FB8AA3B, %f270;
	fma.rn.f32 	%f272, %f263, 0f32A57060, %f271;
	mov.b32 	%r99, %f268;
	shl.b32 	%r100, %r99, 23;
	mov.b32 	%f273, %r100;
	ex2.approx.ftz.f32 	%f274, %f272;
	fma.rn.f32 	%f493, %f274, %f273, %f493;
$L__BB0_28:
	setp.lt.s32 	%p52, %r53, 1;
	@%p52 bra 	$L__BB0_40;
	mul.lo.s32 	%r38, %r53, %r1;
	and.b32  	%r39, %r53, 7;
	setp.lt.u32 	%p53, %r53, 8;
	mov.b32 	%r149, 0;
	@%p53 bra 	$L__BB0_32;
	and.b32  	%r149, %r53, 2147483640;
	neg.s32 	%r148, %r149;
	mul.wide.u32 	%rd38, %r38, 4;
	add.s64 	%rd39, %rd38, %rd1;
	add.s64 	%rd57, %rd39, 16;
$L__BB0_31:
	.pragma "nounroll";
	ld.global.f32 	%f275, [%rd57+-16];
	sub.f32 	%f276, %f275, %f486;
	fma.rn.f32 	%f277, %f276, 0f3BBB989D, 0f3F000000;
	cvt.sat.f32.f32 	%f278, %f277;
	mov.f32 	%f279, 0f4B400001;
	mov.f32 	%f280, 0f437C0000;
	fma.rm.f32 	%f281, %f278, %f280, %f279;
	add.f32 	%f282, %f281, 0fCB40007F;
	neg.f32 	%f283, %f282;
	fma.rn.f32 	%f284, %f276, 0f3FB8AA3B, %f283;
	fma.rn.f32 	%f285, %f276, 0f32A57060, %f284;
	mov.b32 	%r102, %f281;
	shl.b32 	%r103, %r102, 23;
	mov.b32 	%f286, %r103;
	ex2.approx.ftz.f32 	%f287, %f285;
	mul.f32 	%f288, %f287, %f286;
	div.rn.f32 	%f289, %f288, %f493;
	st.global.f32 	[%rd57+-16], %f289;
	ld.global.f32 	%f290, [%rd57+-12];
	sub.f32 	%f291, %f290, %f486;
	fma.rn.f32 	%f292, %f291, 0f3BBB989D, 0f3F000000;
	cvt.sat.f32.f32 	%f293, %f292;
	fma.rm.f32 	%f294, %f293, %f280, %f279;
	add.f32 	%f295, %f294, 0fCB40007F;
	neg.f32 	%f296, %f295;
	fma.rn.f32 	%f297, %f291, 0f3FB8AA3B, %f296;
	fma.rn.f32 	%f298, %f291, 0f32A57060, %f297;
	mov.b32 	%r104, %f294;
	shl.b32 	%r105, %r104, 23;
	mov.b32 	%f299, %r105;
	ex2.approx.ftz.f32 	%f300, %f298;
	mul.f32 	%f301, %f300, %f299;
	div.rn.f32 	%f302, %f301, %f493;
	st.global.f32 	[%rd57+-12], %f302;
	ld.global.f32 	%f303, [%rd57+-8];
	sub.f32 	%f304, %f303, %f486;
	fma.rn.f32 	%f305, %f304, 0f3BBB989D, 0f3F000000;
	cvt.sat.f32.f32 	%f306, %f305;
	fma.rm.f32 	%f307, %f306, %f280, %f279;
	add.f32 	%f308, %f307, 0fCB40007F;
	neg.f32 	%f309, %f308;
	fma.rn.f32 	%f310, %f304, 0f3FB8AA3B, %f309;
	fma.rn.f32 	%f311, %f304, 0f32A57060, %f310;
	mov.b32 	%r106, %f307;
	shl.b32 	%r107, %r106, 23;
	mov.b32 	%f312, %r107;
	ex2.approx.ftz.f32 	%f313, %f311;
	mul.f32 	%f314, %f313, %f312;
	div.rn.f32 	%f315, %f314, %f493;
	st.global.f32 	[%rd57+-8], %f315;
	ld.global.f32 	%f316, [%rd57+-4];
	sub.f32 	%f317, %f316, %f486;
	fma.rn.f32 	%f318, %f317, 0f3BBB989D, 0f3F000000;
	cvt.sat.f32.f32 	%f319, %f318;
	fma.rm.f32 	%f320, %f319, %f280, %f279;
	add.f32 	%f321, %f320, 0fCB40007F;
	neg.f32 	%f322, %f321;
	fma.rn.f32 	%f323, %f317, 0f3FB8AA3B, %f322;
	fma.rn.f32 	%f324, %f317, 0f32A57060, %f323;
	mov.b32 	%r108, %f320;
	shl.b32 	%r109, %r108, 23;
	mov.b32 	%f325, %r109;
	ex2.approx.ftz.f32 	%f326, %f324;
	mul.f32 	%f327, %f326, %f325;
	div.rn.f32 	%f328, %f327, %f493;
	st.global.f32 	[%rd57+-4], %f328;
	ld.global.f32 	%f329, [%rd57];
	sub.f32 	%f330, %f329, %f486;
	fma.rn.f32 	%f331, %f330, 0f3BBB989D, 0f3F000000;
	cvt.sat.f32.f32 	%f332, %f331;
	fma.rm.f32 	%f333, %f332, %f280, %f279;
	add.f32 	%f334, %f333, 0fCB40007F;
	neg.f32 	%f335, %f334;
	fma.rn.f32 	%f336, %f330, 0f3FB8AA3B, %f335;
	fma.rn.f32 	%f337, %f330, 0f32A57060, %f336;
	mov.b32 	%r110, %f333;
	shl.b32 	%r111, %r110, 23;
	mov.b32 	%f338, %r111;
	ex2.approx.ftz.f32 	%f339, %f337;
	mul.f32 	%f340, %f339, %f338;
	div.rn.f32 	%f341, %f340, %f493;
	st.global.f32 	[%rd57], %f341;
	ld.global.f32 	%f342, [%rd57+4];
	sub.f32 	%f343, %f342, %f486;
	fma.rn.f32 	%f344, %f343, 0f3BBB989D, 0f3F000000;
	cvt.sat.f32.f32 	%f345, %f344;
	fma.rm.f32 	%f346, %f345, %f280, %f279;
	add.f32 	%f347, %f346, 0fCB40007F;
	neg.f32 	%f348, %f347;
	fma.rn.f32 	%f349, %f343, 0f3FB8AA3B, %f348;
	fma.rn.f32 	%f350, %f343, 0f32A57060, %f349;
	mov.b32 	%r112, %f346;
	shl.b32 	%r113, %r112, 23;
	mov.b32 	%f351, %r113;
	ex2.approx.ftz.f32 	%f352, %f350;
	mul.f32 	%f353, %f352, %f351;
	div.rn.f32 	%f354, %f353, %f493;
	st.global.f32 	[%rd57+4], %f354;
	ld.global.f32 	%f355, [%rd57+8];
	sub.f32 	%f356, %f355, %f486;
	fma.rn.f32 	%f357, %f356, 0f3BBB989D, 0f3F000000;
	cvt.sat.f32.f32 	%f358, %f357;
	fma.rm.f32 	%f359, %f358, %f280, %f279;
	add.f32 	%f360, %f359, 0fCB40007F;
	neg.f32 	%f361, %f360;
	fma.rn.f32 	%f362, %f356, 0f3FB8AA3B, %f361;
	fma.rn.f32 	%f363, %f356, 0f32A57060, %f362;
	mov.b32 	%r114, %f359;
	shl.b32 	%r115, %r114, 23;
	mov.b32 	%f364, %r115;
	ex2.approx.ftz.f32 	%f365, %f363;
	mul.f32 	%f366, %f365, %f364;
	div.rn.f32 	%f367, %f366, %f493;
	st.global.f32 	[%rd57+8], %f367;
	ld.global.f32 	%f368, [%rd57+12];
	sub.f32 	%f369, %f368, %f486;
	fma.rn.f32 	%f370, %f369, 0f3BBB989D, 0f3F000000;
	cvt.sat.f32.f32 	%f371, %f370;
	fma.rm.f32 	%f372, %f371, %f280, %f279;
	add.f32 	%f373, %f372, 0fCB40007F;
	neg.f32 	%f374, %f373;
	fma.rn.f32 	%f375, %f369, 0f3FB8AA3B, %f374;
	fma.rn.f32 	%f376, %f369, 0f32A57060, %f375;
	mov.b32 	%r116, %f372;
	shl.b32 	%r117, %r116, 23;
	mov.b32 	%f377, %r117;
	ex2.approx.ftz.f32 	%f378, %f376;
	mul.f32 	%f379, %f378, %f377;
	div.rn.f32 	%f380, %f379, %f493;
	st.global.f32 	[%rd57+12], %f380;
	add.s32 	%r148, %r148, 8;
	add.s64 	%rd57, %rd57, 32;
	setp.ne.s32 	%p54, %r148, 0;
	@%p54 bra 	$L__BB0_31;
$L__BB0_32:
	setp.eq.s32 	%p55, %r39, 0;
	@%p55 bra 	$L__BB0_40;
	and.b32  	%r47, %r53, 3;
	setp.lt.u32 	%p56, %r39, 4;
	@%p56 bra 	$L__BB0_35;
	add.s32 	%r118, %r149, %r38;
	mul.wide.u32 	%rd40, %r118, 4;
	add.s64 	%rd41, %rd1, %rd40;
	ld.global.f32 	%f381, [%rd41];
	sub.f32 	%f382, %f381, %f486;
	fma.rn.f32 	%f383, %f382, 0f3BBB989D, 0f3F000000;
	cvt.sat.f32.f32 	%f384, %f383;
	mov.f32 	%f385, 0f4B400001;
	mov.f32 	%f386, 0f437C0000;
	fma.rm.f32 	%f387, %f384, %f386, %f385;
	add.f32 	%f388, %f387, 0fCB40007F;
	neg.f32 	%f389, %f388;
	fma.rn.f32 	%f390, %f382, 0f3FB8AA3B, %f389;
	fma.rn.f32 	%f391, %f382, 0f32A57060, %f390;
	mov.b32 	%r119, %f387;
	shl.b32 	%r120, %r119, 23;
	mov.b32 	%f392, %r120;
	ex2.approx.ftz.f32 	%f393, %f391;
	mul.f32 	%f394, %f393, %f392;
	div.rn.f32 	%f395, %f394, %f493;
	st.global.f32 	[%rd41], %f395;
	cvt.u64.u32 	%rd42, %r38;
	cvt.u64.u32 	%rd43, %r149;
	add.s64 	%rd44, %rd43, %rd42;
	shl.b64 	%rd45, %rd44, 2;
	add.s64 	%rd46, %rd1, %rd45;
	ld.global.f32 	%f396, [%rd46+4];
	sub.f32 	%f397, %f396, %f486;
	fma.rn.f32 	%f398, %f397, 0f3BBB989D, 0f3F000000;
	cvt.sat.f32.f32 	%f399, %f398;
	fma.rm.f32 	%f400, %f399, %f386, %f385;
	add.f32 	%f401, %f400, 0fCB40007F;
	neg.f32 	%f402, %f401;
	fma.rn.f32 	%f403, %f397, 0f3FB8AA3B, %f402;
	fma.rn.f32 	%f404, %f397, 0f32A57060, %f403;
	mov.b32 	%r121, %f400;
	shl.b32 	%r122, %r121, 23;
	mov.b32 	%f405, %r122;
	ex2.approx.ftz.f32 	%f406, %f404;
	mul.f32 	%f407, %f406, %f405;
	div.rn.f32 	%f408, %f407, %f493;
	st.global.f32 	[%rd46+4], %f408;
	ld.global.f32 	%f409, [%rd46+8];
	sub.f32 	%f410, %f409, %f486;
	fma.rn.f32 	%f411, %f410, 0f3BBB989D, 0f3F000000;
	cvt.sat.f32.f32 	%f412, %f411;
	fma.rm.f32 	%f413, %f412, %f386, %f385;
	add.f32 	%f414, %f413, 0fCB40007F;
	neg.f32 	%f415, %f414;
	fma.rn.f32 	%f416, %f410, 0f3FB8AA3B, %f415;
	fma.rn.f32 	%f417, %f410, 0f32A57060, %f416;
	mov.b32 	%r123, %f413;
	shl.b32 	%r124, %r123, 23;
	mov.b32 	%f418, %r124;
	ex2.approx.ftz.f32 	%f419, %f417;
	mul.f32 	%f420, %f419, %f418;
	div.rn.f32 	%f421, %f420, %f493;
	st.global.f32 	[%rd46+8], %f421;
	ld.global.f32 	%f422, [%rd46+12];
	sub.f32 	%f423, %f422, %f486;
	fma.rn.f32 	%f424, %f423, 0f3BBB989D, 0f3F000000;
	cvt.sat.f32.f32 	%f425, %f424;
	fma.rm.f32 	%f426, %f425, %f386, %f385;
	add.f32 	%f427, %f426, 0fCB40007F;
	neg.f32 	%f428, %f427;
	fma.rn.f32 	%f429, %f423, 0f3FB8AA3B, %f428;
	fma.rn.f32 	%f430, %f423, 0f32A57060, %f429;
	mov.b32 	%r125, %f426;
	shl.b32 	%r126, %r125, 23;
	mov.b32 	%f431, %r126;
	ex2.approx.ftz.f32 	%f432, %f430;
	mul.f32 	%f433, %f432, %f431;
	div.rn.f32 	%f434, %f433, %f493;
	st.global.f32 	[%rd46+12], %f434;
	add.s32 	%r149, %r149, 4;
$L__BB0_35:
	setp.eq.s32 	%p57, %r47, 0;
	@%p57 bra 	$L__BB0_40;
	setp.eq.s32 	%p58, %r47, 1;
	@%p58 bra 	$L__BB0_38;
	add.s32 	%r127, %r149, %r38;
	mul.wide.u32 	%rd47, %r127, 4;
	add.s64 	%rd48, %rd1, %rd47;
	ld.global.f32 	%f435, [%rd48];
	sub.f32 	%f436, %f435, %f486;
	fma.rn.f32 	%f437, %f436, 0f3BBB989D, 0f3F000000;
	cvt.sat.f32.f32 	%f438, %f437;
	mov.f32 	%f439, 0f4B400001;
	mov.f32 	%f440, 0f437C0000;
	fma.rm.f32 	%f441, %f438, %f440, %f439;
	add.f32 	%f442, %f441, 0fCB40007F;
	neg.f32 	%f443, %f442;
	fma.rn.f32 	%f444, %f436, 0f3FB8AA3B, %f443;
	fma.rn.f32 	%f445, %f436, 0f32A57060, %f444;
	mov.b32 	%r128, %f441;
	shl.b32 	%r129, %r128, 23;
	mov.b32 	%f446, %r129;
	ex2.approx.ftz.f32 	%f447, %f445;
	mul.f32 	%f448, %f447, %f446;
	div.rn.f32 	%f449, %f448, %f493;
	st.global.f32 	[%rd48], %f449;
	cvt.u64.u32 	%rd49, %r38;
	cvt.u64.u32 	%rd50, %r149;
	add.s64 	%rd51, %rd50, %rd49;
	shl.b64 	%rd52, %rd51, 2;
	add.s64 	%rd53, %rd1, %rd52;
	ld.global.f32 	%f450, [%rd53+4];
	sub.f32 	%f451, %f450, %f486;
	fma.rn.f32 	%f452, %f451, 0f3BBB989D, 0f3F000000;
	cvt.sat.f32.f32 	%f453, %f452;
	fma.rm.f32 	%f454, %f453, %f440, %f439;
	add.f32 	%f455, %f454, 0fCB40007F;
	neg.f32 	%f456, %f455;
	fma.rn.f32 	%f457, %f451, 0f3FB8AA3B, %f456;
	fma.rn.f32 	%f458, %f451, 0f32A57060, %f457;
	mov.b32 	%r130, %f454;
	shl.b32 	%r131, %r130, 23;
	mov.b32 	%f459, %r131;
	ex2.approx.ftz.f32 	%f460, %f458;
	mul.f32 	%f461, %f460, %f459;
	div.rn.f32 	%f462, %f461, %f493;
	st.global.f32 	[%rd53+4], %f462;
	add.s32 	%r149, %r149, 2;
$L__BB0_38:
	and.b32  	%r132, %r53, 1;
	setp.eq.b32 	%p59, %r132, 1;
	not.pred 	%p60, %p59;
	@%p60 bra 	$L__BB0_40;
	add.s32 	%r133, %r149, %r38;
	mul.wide.u32 	%rd54, %r133, 4;
	add.s64 	%rd55, %rd1, %rd54;
	ld.global.f32 	%f463, [%rd55];
	sub.f32 	%f464, %f463, %f486;
	fma.rn.f32 	%f465, %f464, 0f3BBB989D, 0f3F000000;
	cvt.sat.f32.f32 	%f466, %f465;
	mov.f32 	%f467, 0f4B400001;
	mov.f32 	%f468, 0f437C0000;
	fma.rm.f32 	%f469, %f466, %f468, %f467;
	add.f32 	%f470, %f469, 0fCB40007F;
	neg.f32 	%f471, %f470;
	fma.rn.f32 	%f472, %f464, 0f3FB8AA3B, %f471;
	fma.rn.f32 	%f473, %f464, 0f32A57060, %f472;
	mov.b32 	%r134, %f469;
	shl.b32 	%r135, %r134, 23;
	mov.b32 	%f474, %r135;
	ex2.approx.ftz.f32 	%f475, %f473;
	mul.f32 	%f476, %f475, %f474;
	div.rn.f32 	%f477, %f476, %f493;
	st.global.f32 	[%rd55], %f477;
$L__BB0_40:
	ret;

}
	// .globl	_Z30fused_matmul_transpose_softmaxPfS_S_ii
.visible .entry _Z30fused_matmul_transpose_softmaxPfS_S_ii(
	.param .u64 .ptr .align 1 _Z30fused_matmul_transpose_softmaxPfS_S_ii_param_0,
	.param .u64 .ptr .align 1 _Z30fused_matmul_transpose_softmaxPfS_S_ii_param_1,
	.param .u64 .ptr .align 1 _Z30fused_matmul_transpose_softmaxPfS_S_ii_param_2,
	.param .u32 _Z30fused_matmul_transpose_softmaxPfS_S_ii_param_3,
	.param .u32 _Z30fused_matmul_transpose_softmaxPfS_S_ii_param_4
)
{
	.reg .pred 	%p<67>;
	.reg .b32 	%r<174>;
	.reg .b32 	%f<608>;
	.reg .b64 	%rd<83>;
	// demoted variable
	.shared .align 4 .b8 _ZZ30fused_matmul_transpose_softmaxPfS_S_iiE6tile_q[4096];
	// demoted variable
	.shared .align 4 .b8 _ZZ30fused_matmul_transpose_softmaxPfS_S_iiE6tile_k[4096];
	ld.param.u64 	%rd20, [_Z30fused_matmul_transpose_softmaxPfS_S_ii_param_0];
	ld.param.u64 	%rd21, [_Z30fused_matmul_transpose_softmaxPfS_S_ii_param_1];
	ld.param.u64 	%rd22, [_Z30fused_matmul_transpose_softmaxPfS_S_ii_param_2];
	ld.param.u32 	%r63, [_Z30fused_matmul_transpose_softmaxPfS_S_ii_param_3];
	ld.param.u32 	%r64, [_Z30fused_matmul_transpose_softmaxPfS_S_ii_param_4];
	cvta.to.global.u64 	%rd1, %rd22;
	mov.u32 	%r65, %ntid.y;
	mov.u32 	%r66, %ctaid.y;
	mov.u32 	%r157, %tid.y;
	mad.lo.s32 	%r2, %r65, %r66, %r157;
	mov.u32 	%r67, %ntid.x;
	mov.u32 	%r68, %ctaid.x;
	mov.u32 	%r155, %tid.x;
	mad.lo.s32 	%r4, %r67, %r68, %r155;
	setp.lt.s32 	%p1, %r64, 1;
	mov.f32 	%f590, 0f00000000;
	@%p1 bra 	$L__BB1_7;
	add.s32 	%r69, %r64, 31;
	shr.u32 	%r70, %r69, 5;
	shl.b32 	%r71, %r157, 7;
	mov.u32 	%r72, _ZZ30fused_matmul_transpose_softmaxPfS_S_iiE6tile_q;
	add.s32 	%r5, %r72, %r71;
	shl.b32 	%r73, %r155, 2;
	add.s32 	%r6, %r5, %r73;
	mov.u32 	%r74, _ZZ30fused_matmul_transpose_softmaxPfS_S_iiE6tile_k;
	add.s32 	%r8, %r74, %r73;
	add.s32 	%r7, %r8, %r71;
	neg.s32 	%r159, %r70;
	mad.lo.s32 	%r158, %r64, %r4, %r157;
	mad.lo.s32 	%r156, %r64, %r2, %r155;
	cvta.to.global.u64 	%rd2, %rd20;
	cvta.to.global.u64 	%rd3, %rd21;
	mov.f32 	%f590, 0f00000000;
$L__BB1_2:
	setp.ge.s32 	%p2, %r2, %r63;
	setp.ge.u32 	%p3, %r155, %r64;
	mov.f32 	%f588, 0f00000000;
	or.pred  	%p4, %p2, %p3;
	@%p4 bra 	$L__BB1_4;
	mul.wide.u32 	%rd23, %r156, 4;
	add.s64 	%rd24, %rd2, %rd23;
	ld.global.f32 	%f588, [%rd24];
$L__BB1_4:
	setp.ge.s32 	%p5, %r4, %r63;
	st.shared.f32 	[%r6], %f588;
	setp.ge.u32 	%p6, %r157, %r64;
	mov.f32 	%f589, 0f00000000;
	or.pred  	%p7, %p5, %p6;
	@%p7 bra 	$L__BB1_6;
	mul.wide.u32 	%rd25, %r158, 4;
	add.s64 	%rd26, %rd3, %rd25;
	ld.global.f32 	%f589, [%rd26];
$L__BB1_6:
	st.shared.f32 	[%r7], %f589;
	bar.sync 	0;
	ld.shared.f32 	%f38, [%r5];
	ld.shared.f32 	%f39, [%r8];
	fma.rn.f32 	%f40, %f38, %f39, %f590;
	ld.shared.f32 	%f41, [%r5+4];
	ld.shared.f32 	%f42, [%r8+128];
	fma.rn.f32 	%f43, %f41, %f42, %f40;
	ld.shared.f32 	%f44, [%r5+8];
	ld.shared.f32 	%f45, [%r8+256];
	fma.rn.f32 	%f46, %f44, %f45, %f43;
	ld.shared.f32 	%f47, [%r5+12];
	ld.shared.f32 	%f48, [%r8+384];
	fma.rn.f32 	%f49, %f47, %f48, %f46;
	ld.shared.f32 	%f50, [%r5+16];
	ld.shared.f32 	%f51, [%r8+512];
	fma.rn.f32 	%f52, %f50, %f51, %f49;
	ld.shared.f32 	%f53, [%r5+20];
	ld.shared.f32 	%f54, [%r8+640];
	fma.rn.f32 	%f55, %f53, %f54, %f52;
	ld.shared.f32 	%f56, [%r5+24];
	ld.shared.f32 	%f57, [%r8+768];
	fma.rn.f32 	%f58, %f56, %f57, %f55;
	ld.shared.f32 	%f59, [%r5+28];
	ld.shared.f32 	%f60, [%r8+896];
	fma.rn.f32 	%f61, %f59, %f60, %f58;
	ld.shared.f32 	%f62, [%r5+32];
	ld.shared.f32 	%f63, [%r8+1024];
	fma.rn.f32 	%f64, %f62, %f63, %f61;
	ld.shared.f32 	%f65, [%r5+36];
	ld.shared.f32 	%f66, [%r8+1152];
	fma.rn.f32 	%f67, %f65, %f66, %f64;
	ld.shared.f32 	%f68, [%r5+40];
	ld.shared.f32 	%f69, [%r8+1280];
	fma.rn.f32 	%f70, %f68, %f69, %f67;
	ld.shared.f32 	%f71, [%r5+44];
	ld.shared.f32 	%f72, [%r8+1408];
	fma.rn.f32 	%f73, %f71, %f72, %f70;
	ld.shared.f32 	%f74, [%r5+48];
	ld.shared.f32 	%f75, [%r8+1536];
	fma.rn.f32 	%f76, %f74, %f75, %f73;
	ld.shared.f32 	%f77, [%r5+52];
	ld.shared.f32 	%f78, [%r8+1664];
	fma.rn.f32 	%f79, %f77, %f78, %f76;
	ld.shared.f32 	%f80, [%r5+56];
	ld.shared.f32 	%f81, [%r8+1792];
	fma.rn.f32 	%f82, %f80, %f81, %f79;
	ld.shared.f32 	%f83, [%r5+60];
	ld.shared.f32 	%f84, [%r8+1920];
	fma.rn.f32 	%f85, %f83, %f84, %f82;
	ld.shared.f32 	%f86, [%r5+64];
	ld.shared.f32 	%f87, [%r8+2048];
	fma.rn.f32 	%f88, %f86, %f87, %f85;
	ld.shared.f32 	%f89, [%r5+68];
	ld.shared.f32 	%f90, [%r8+2176];
	fma.rn.f32 	%f91, %f89, %f90, %f88;
	ld.shared.f32 	%f92, [%r5+72];
	ld.shared.f32 	%f93, [%r8+2304];
	fma.rn.f32 	%f94, %f92, %f93, %f91;
	ld.shared.f32 	%f95, [%r5+76];
	ld.shared.f32 	%f96, [%r8+2432];
	fma.rn.f32 	%f97, %f95, %f96, %f94;
	ld.shared.f32 	%f98, [%r5+80];
	ld.shared.f32 	%f99, [%r8+2560];
	fma.rn.f32 	%f100, %f98, %f99, %f97;
	ld.shared.f32 	%f101, [%r5+84];
	ld.shared.f32 	%f102, [%r8+2688];
	fma.rn.f32 	%f103, %f101, %f102, %f100;
	ld.shared.f32 	%f104, [%r5+88];
	ld.shared.f32 	%f105, [%r8+2816];
	fma.rn.f32 	%f106, %f104, %f105, %f103;
	ld.shared.f32 	%f107, [%r5+92];
	ld.shared.f32 	%f108, [%r8+2944];
	fma.rn.f32 	%f109, %f107, %f108, %f106;
	ld.shared.f32 	%f110, [%r5+96];
	ld.shared.f32 	%f111, [%r8+3072];
	fma.rn.f32 	%f112, %f110, %f111, %f109;
	ld.shared.f32 	%f113, [%r5+100];
	ld.shared.f32 	%f114, [%r8+3200];
	fma.rn.f32 	%f115, %f113, %f114, %f112;
	ld.shared.f32 	%f116, [%r5+104];
	ld.shared.f32 	%f117, [%r8+3328];
	fma.rn.f32 	%f118, %f116, %f117, %f115;
	ld.shared.f32 	%f119, [%r5+108];
	ld.shared.f32 	%f120, [%r8+3456];
	fma.rn.f32 	%f121, %f119, %f120, %f118;
	ld.shared.f32 	%f122, [%r5+112];
	ld.shared.f32 	%f123, [%r8+3584];
	fma.rn.f32 	%f124, %f122, %f123, %f121;
	ld.shared.f32 	%f125, [%r5+116];
	ld.shared.f32 	%f126, [%r8+3712];
	fma.rn.f32 	%f127, %f125, %f126, %f124;
	ld.shared.f32 	%f128, [%r5+120];
	ld.shared.f32 	%f129, [%r8+3840];
	fma.rn.f32 	%f130, %f128, %f129, %f127;
	ld.shared.f32 	%f131, [%r5+124];
	ld.shared.f32 	%f132, [%r8+3968];
	fma.rn.f32 	%f590, %f131, %f132, %f130;
	bar.sync 	0;
	add.s32 	%r159, %r159, 1;
	setp.ne.s32 	%p8, %r159, 0;
	add.s32 	%r158, %r158, 32;
	add.s32 	%r157, %r157, 32;
	add.s32 	%r156, %r156, 32;
	add.s32 	%r155, %r155, 32;
	@%p8 bra 	$L__BB1_2;
$L__BB1_7:
	max.s32 	%r75, %r2, %r4;
	setp.ge.s32 	%p9, %r75, %r63;
	@%p9 bra 	$L__BB1_47;
	cvt.rn.f32.s32 	%f134, %r64;
	sqrt.rn.f32 	%f135, %f134;
	div.rn.f32 	%f136, %f590, %f135;
	mul.lo.s32 	%r22, %r63, %r2;
	add.s32 	%r76, %r22, %r4;
	mul.wide.s32 	%rd27, %r76, 4;
	add.s64 	%rd28, %rd1, %rd27;
	st.global.f32 	[%rd28], %f136;
	setp.ne.s32 	%p10, %r4, 0;
	@%p10 bra 	$L__BB1_23;
	mul.wide.u32 	%rd29, %r22, 4;
	add.s64 	%rd4, %rd1, %rd29;
	ld.global.f32 	%f599, [%rd4];
	setp.lt.s32 	%p11, %r63, 2;
	@%p11 bra 	$L__BB1_23;
	add.s32 	%r23, %r63, -1;
	add.s32 	%r78, %r63, -2;
	and.b32  	%r24, %r23, 15;
	setp.lt.u32 	%p12, %r78, 15;
	mov.b32 	%r163, 1;
	@%p12 bra 	$L__BB1_14;
	and.b32  	%r80, %r23, -16;
	neg.s32 	%r161, %r80;
	add.s32 	%r81, %r22, 1;
	mul.wide.u32 	%rd30, %r81, 4;
	add.s64 	%rd79, %rd1, %rd30;
	add.s64 	%rd32, %rd29, %rd1;
	add.s64 	%rd78, %rd32, 32;
	mov.b32 	%r160, 0;
$L__BB1_12:
	.pragma "nounroll";
	ld.global.f32 	%f138, [%rd79];
	setp.gt.f32 	%p13, %f138, %f599;
	selp.f32 	%f139, %f138, %f599, %p13;
	ld.global.f32 	%f140, [%rd78+-24];
	setp.gt.f32 	%p14, %f140, %f139;
	selp.f32 	%f141, %f140, %f139, %p14;
	ld.global.f32 	%f142, [%rd78+-20];
	setp.gt.f32 	%p15, %f142, %f141;
	selp.f32 	%f143, %f142, %f141, %p15;
	ld.global.f32 	%f144, [%rd78+-16];
	setp.gt.f32 	%p16, %f144, %f143;
	selp.f32 	%f145, %f144, %f143, %p16;
	ld.global.f32 	%f146, [%rd78+-12];
	setp.gt.f32 	%p17, %f146, %f145;
	selp.f32 	%f147, %f146, %f145, %p17;
	ld.global.f32 	%f148, [%rd78+-8];
	setp.gt.f32 	%p18, %f148, %f147;
	selp.f32 	%f149, %f148, %f147, %p18;
	ld.global.f32 	%f150, [%rd78+-4];
	setp.gt.f32 	%p19, %f150, %f149;
	selp.f32 	%f151, %f150, %f149, %p19;
	ld.global.f32 	%f152, [%rd78];
	setp.gt.f32 	%p20, %f152, %f151;
	selp.f32 	%f153, %f152, %f151, %p20;
	ld.global.f32 	%f154, [%rd78+4];
	setp.gt.f32 	%p21, %f154, %f153;
	selp.f32 	%f155, %f154, %f153, %p21;
	ld.global.f32 	%f156, [%rd78+8];
	setp.gt.f32 	%p22, %f156, %f155;
	selp.f32 	%f157, %f156, %f155, %p22;
	ld.global.f32 	%f158, [%rd78+12];
	setp.gt.f32 	%p23, %f158, %f157;
	selp.f32 	%f159, %f158, %f157, %p23;
	ld.global.f32 	%f160, [%rd78+16];
	setp.gt.f32 	%p24, %f160, %f159;
	selp.f32 	%f161, %f160, %f159, %p24;
	ld.global.f32 	%f162, [%rd78+20];
	setp.gt.f32 	%p25, %f162, %f161;
	selp.f32 	%f163, %f162, %f161, %p25;
	ld.global.f32 	%f164, [%rd78+24];
	setp.gt.f32 	%p26, %f164, %f163;
	selp.f32 	%f165, %f164, %f163, %p26;
	ld.global.f32 	%f166, [%rd78+28];
	setp.gt.f32 	%p27, %f166, %f165;
	selp.f32 	%f167, %f166, %f165, %p27;
	ld.global.f32 	%f168, [%rd78+32];
	setp.gt.f32 	%p28, %f168, %f167;
	selp.f32 	%f599, %f168, %f167, %p28;
	add.s32 	%r161, %r161, 16;
	add.s64 	%rd79, %rd79, 64;
	add.s32 	%r160, %r160, 16;
	add.s64 	%rd78, %rd78, 64;
	setp.ne.s32 	%p29, %r161, 0;
	@%p29 bra 	$L__BB1_12;
	add.s32 	%r163, %r160, 1;
$L__BB1_14:
	setp.eq.s32 	%p30, %r24, 0;
	@%p30 bra 	$L__BB1_23;
	and.b32  	%r32, %r23, 7;
	setp.lt.u32 	%p31, %r24, 8;
	@%p31 bra 	$L__BB1_17;
	add.s32 	%r82, %r163, %r22;
	mul.wide.u32 	%rd33, %r82, 4;
	add.s64 	%rd34, %rd1, %rd33;
	ld.global.f32 	%f170, [%rd34];
	setp.gt.f32 	%p32, %f170, %f599;
	selp.f32 	%f171, %f170, %f599, %p32;
	mul.wide.u32 	%rd35, %r163, 4;
	add.s64 	%rd36, %rd4, %rd35;
	ld.global.f32 	%f172, [%rd36+4];
	setp.gt.f32 	%p33, %f172, %f171;
	selp.f32 	%f173, %f172, %f171, %p33;
	ld.global.f32 	%f174, [%rd36+8];
	setp.gt.f32 	%p34, %f174, %f173;
	selp.f32 	%f175, %f174, %f173, %p34;
	ld.global.f32 	%f176, [%rd36+12];
	setp.gt.f32 	%p35, %f176, %f175;
	selp.f32 	%f177, %f176, %f175, %p35;
	ld.global.f32 	%f178, [%rd36+16];
	setp.gt.f32 	%p36, %f178, %f177;
	selp.f32 	%f179, %f178, %f177, %p36;
	ld.global.f32 	%f180, [%rd36+20];
	setp.gt.f32 	%p37, %f180, %f179;
	selp.f32 	%f181, %f180, %f179, %p37;
	ld.global.f32 	%f182, [%rd36+24];
	setp.gt.f32 	%p38, %f182, %f181;
	selp.f32 	%f183, %f182, %f181, %p38;
	ld.global.f32 	%f184, [%rd36+28];
	setp.gt.f32 	%p39, %f184, %f183;
	selp.f32 	%f599, %f184, %f183, %p39;
	add.s32 	%r163, %r163, 8;
$L__BB1_17:
	setp.eq.s32 	%p40, %r32, 0;
	@%p40 bra 	$L__BB1_23;
	and.b32  	%r35, %r23, 3;
	setp.lt.u32 	%p41, %r32, 4;
	@%p41 bra 	$L__BB1_20;
	add.s32 	%r83, %r163, %r22;
	mul.wide.u32 	%rd37, %r83, 4;
	add.s64 	%rd38, %rd1, %rd37;
	ld.global.f32 	%f186, [%rd38];
	setp.gt.f32 	%p42, %f186, %f599;
	selp.f32 	%f187, %f186, %f599, %p42;
	mul.wide.u32 	%rd39, %r163, 4;
	add.s64 	%rd40, %rd4, %rd39;
	ld.global.f32 	%f188, [%rd40+4];
	setp.gt.f32 	%p43, %f188, %f187;
	selp.f32 	%f189, %f188, %f187, %p43;
	ld.global.f32 	%f190, [%rd40+8];
	setp.gt.f32 	%p44, %f190, %f189;
	selp.f32 	%f191, %f190, %f189, %p44;
	ld.global.f32 	%f192, [%rd40+12];
	setp.gt.f32 	%p45, %f192, %f191;
	selp.f32 	%f599, %f192, %f191, %p45;
	add.s32 	%r163, %r163, 4;
$L__BB1_20:
	setp.eq.s32 	%p46, %r35, 0;
	@%p46 bra 	$L__BB1_23;
	add.s32 	%r84, %r163, %r22;
	mul.wide.u32 	%rd41, %r84, 4;
	add.s64 	%rd80, %rd1, %rd41;
	neg.s32 	%r165, %r35;
$L__BB1_22:
	.pragma "nounroll";
	ld.global.f32 	%f193, [%rd80];
	setp.gt.f32 	%p47, %f193, %f599;
	selp.f32 	%f599, %f193, %f599, %p47;
	add.s64 	%rd80, %rd80, 4;
	add.s32 	%r165, %r165, 1;
	setp.ne.s32 	%p48, %r165, 0;
	@%p48 bra 	$L__BB1_22;
$L__BB1_23:
	bar.sync 	0;
	setp.lt.s32 	%p49, %r63, 1;
	mov.f32 	%f606, 0f00000000;
	@%p49 bra 	$L__BB1_35;
	and.b32  	%r41, %r63, 7;
	setp.lt.u32 	%p50, %r63, 8;
	mov.f32 	%f606, 0f00000000;
	mov.b32 	%r166, 0;
	@%p50 bra 	$L__BB1_27;
	and.b32  	%r166, %r63, 2147483640;
	neg.s32 	%r169, %r166;
	mul.wide.u32 	%rd42, %r22, 4;
	add.s64 	%rd43, %rd42, %rd1;
	add.s64 	%rd81, %rd43, 16;
	mov.f32 	%f606, 0f00000000;
$L__BB1_26:
	.pragma "nounroll";
	ld.global.f32 	%f198, [%rd81+-16];
	sub.f32 	%f199, %f198, %f599;
	fma.rn.f32 	%f200, %f199, 0f3BBB989D, 0f3F000000;
	cvt.sat.f32.f32 	%f201, %f200;
	mov.f32 	%f202, 0f4B400001;
	mov.f32 	%f203, 0f437C0000;
	fma.rm.f32 	%f204, %f201, %f203, %f202;
	add.f32 	%f205, %f204, 0fCB40007F;
	neg.f32 	%f206, %f205;
	fma.rn.f32 	%f207, %f199, 0f3FB8AA3B, %f206;
	fma.rn.f32 	%f208, %f199, 0f32A57060, %f207;
	mov.b32 	%r86, %f204;
	shl.b32 	%r87, %r86, 23;
	mov.b32 	%f209, %r87;
	ex2.approx.ftz.f32 	%f210, %f208;
	fma.rn.f32 	%f211, %f210, %f209, %f606;
	ld.global.f32 	%f212, [%rd81+-12];
	sub.f32 	%f213, %f212, %f599;
	fma.rn.f32 	%f214, %f213, 0f3BBB989D, 0f3F000000;
	cvt.sat.f32.f32 	%f215, %f214;
	fma.rm.f32 	%f216, %f215, %f203, %f202;
	add.f32 	%f217, %f216, 0fCB40007F;
	neg.f32 	%f218, %f217;
	fma.rn.f32 	%f219, %f213, 0f3FB8AA3B, %f218;
	fma.rn.f32 	%f220, %f213, 0f32A57060, %f219;
	mov.b32 	%r88, %f216;
	shl.b32 	%r89, %r88, 23;
	mov.b32 	%f221, %r89;
	ex2.approx.ftz.f32 	%f222, %f220;
	fma.rn.f32 	%f223, %f222, %f221, %f211;
	ld.global.f32 	%f224, [%rd81+-8];
	sub.f32 	%f225, %f224, %f599;
	fma.rn.f32 	%f226, %f225, 0f3BBB989D, 0f3F000000;
	cvt.sat.f32.f32 	%f227, %f226;
	fma.rm.f32 	%f228, %f227, %f203, %f202;
	add.f32 	%f229, %f228, 0fCB40007F;
	neg.f32 	%f230, %f229;
	fma.rn.f32 	%f231, %f225, 0f3FB8AA3B, %f230;
	fma.rn.f32 	%f232, %f225, 0f32A57060, %f231;
	mov.b32 	%r90, %f228;
	shl.b32 	%r91, %r90, 23;
	mov.b32 	%f233, %r91;
	ex2.approx.ftz.f32 	%f234, %f232;
	fma.rn.f32 	%f235, %f234, %f233, %f223;
	ld.global.f32 	%f236, [%rd81+-4];
	sub.f32 	%f237, %f236, %f599;
	fma.rn.f32 	%f238, %f237, 0f3BBB989D, 0f3F000000;
	cvt.sat.f32.f32 	%f239, %f238;
	fma.rm.f32 	%f240, %f239, %f203, %f202;
	add.f32 	%f241, %f240, 0fCB40007F;
	neg.f32 	%f242, %f241;
	fma.rn.f32 	%f243, %f237, 0f3FB8AA3B, %f242;
	fma.rn.f32 	%f244, %f237, 0f32A57060, %f243;
	mov.b32 	%r92, %f240;
	shl.b32 	%r93, %r92, 23;
	mov.b32 	%f245, %r93;
	ex2.approx.ftz.f32 	%f246, %f244;
	fma.rn.f32 	%f247, %f246, %f245, %f235;
	ld.global.f32 	%f248, [%rd81];
	sub.f32 	%f249, %f248, %f599;
	fma.rn.f32 	%f250, %f249, 0f3BBB989D, 0f3F000000;
	cvt.sat.f32.f32 	%f251, %f250;
	fma.rm.f32 	%f252, %f251, %f203, %f202;
	add.f32 	%f253, %f252, 0fCB40007F;
	neg.f32 	%f254, %f253;
	fma.rn.f32 	%f255, %f249, 0f3FB8AA3B, %f254;
	fma.rn.f32 	%f256, %f249, 0f32A57060, %f255;
	mov.b32 	%r94, %f252;
	shl.b32 	%r95, %r94, 23;
	mov.b32 	%f257, %r95;
	ex2.approx.ftz.f32 	%f258, %f256;
	fma.rn.f32 	%f259, %f258, %f257, %f247;
	ld.global.f32 	%f260, [%rd81+4];
	sub.f32 	%f261, %f260, %f599;
	fma.rn.f32 	%f262, %f261, 0f3BBB989D, 0f3F000000;
	cvt.sat.f32.f32 	%f263, %f262;
	fma.rm.f32 	%f264, %f263, %f203, %f202;
	add.f32 	%f265, %f264, 0fCB40007F;
	neg.f32 	%f266, %f265;
	fma.rn.f32 	%f267, %f261, 0f3FB8AA3B, %f266;
	fma.rn.f32 	%f268, %f261, 0f32A57060, %f267;
	mov.b32 	%r96, %f264;
	shl.b32 	%r97, %r96, 23;
	mov.b32 	%f269, %r97;
	ex2.approx.ftz.f32 	%f270, %f268;
	fma.rn.f32 	%f271, %f270, %f269, %f259;
	ld.global.f32 	%f272, [%rd81+8];
	sub.f32 	%f273, %f272, %f599;
	fma.rn.f32 	%f274, %f273, 0f3BBB989D, 0f3F000000;
	cvt.sat.f32.f32 	%f275, %f274;
	fma.rm.f32 	%f276, %f275, %f203, %f202;
	add.f32 	%f277, %f276, 0fCB40007F;
	neg.f32 	%f278, %f277;
	fma.rn.f32 	%f279, %f273, 0f3FB8AA3B, %f278;
	fma.rn.f32 	%f280, %f273, 0f32A57060, %f279;
	mov.b32 	%r98, %f276;
	shl.b32 	%r99, %r98, 23;
	mov.b32 	%f281, %r99;
	ex2.approx.ftz.f32 	%f282, %f280;
	fma.rn.f32 	%f283, %f282, %f281, %f271;
	ld.global.f32 	%f284, [%rd81+12];
	sub.f32 	%f285, %f284, %f599;
	fma.rn.f32 	%f286, %f285, 0f3BBB989D, 0f3F000000;
	cvt.sat.f32.f32 	%f287, %f286;
	fma.rm.f32 	%f288, %f287, %f203, %f202;
	add.f32 	%f289, %f288, 0fCB40007F;
	neg.f32 	%f290, %f289;
	fma.rn.f32 	%f291, %f285, 0f3FB8AA3B, %f290;
	fma.rn.f32 	%f292, %f285, 0f32A57060, %f291;
	mov.b32 	%r100, %f288;
	shl.b32 	%r101, %r100, 23;
	mov.b32 	%f293, %r101;
	ex2.approx.ftz.f32 	%f294, %f292;
	fma.rn.f32 	%f606, %f294, %f293, %f283;
	add.s32 	%r169, %r169, 8;
	add.s64 	%rd81, %rd81, 32;
	setp.eq.s32 	%p51, %r169, 0;
	@%p51 bra 	$L__BB1_27;
	bra.uni 	$L__BB1_26;
$L__BB1_27:
	setp.eq.s32 	%p52, %r41, 0;
	@%p52 bra 	$L__BB1_35;
	and.b32  	%r45, %r63, 3;
	setp.lt.u32 	%p53, %r41, 4;
	@%p53 bra 	$L__BB1_30;
	add.s32 	%r102, %r166, %r22;
	mul.wide.u32 	%rd44, %r102, 4;
	add.s64 	%rd45, %rd1, %rd44;
	ld.global.f32 	%f296, [%rd45];
	sub.f32 	%f297, %f296, %f599;
	fma.rn.f32 	%f298, %f297, 0f3BBB989D, 0f3F000000;
	cvt.sat.f32.f32 	%f299, %f298;
	mov.f32 	%f300, 0f4B400001;
	mov.f32 	%f301, 0f437C0000;
	fma.rm.f32 	%f302, %f299, %f301, %f300;
	add.f32 	%f303, %f302, 0fCB40007F;
	neg.f32 	%f304, %f303;
	fma.rn.f32 	%f305, %f297, 0f3FB8AA3B, %f304;
	fma.rn.f32 	%f306, %f297, 0f32A57060, %f305;
	mov.b32 	%r103, %f302;
	shl.b32 	%r104, %r103, 23;
	mov.b32 	%f307, %r104;
	ex2.approx.ftz.f32 	%f308, %f306;
	fma.rn.f32 	%f309, %f308, %f307, %f606;
	cvt.u64.u32 	%rd46, %r22;
	cvt.u64.u32 	%rd47, %r166;
	add.s64 	%rd48, %rd47, %rd46;
	shl.b64 	%rd49, %rd48, 2;
	add.s64 	%rd50, %rd1, %rd49;
	ld.global.f32 	%f310, [%rd50+4];
	sub.f32 	%f311, %f310, %f599;
	fma.rn.f32 	%f312, %f311, 0f3BBB989D, 0f3F000000;
	cvt.sat.f32.f32 	%f313, %f312;
	fma.rm.f32 	%f314, %f313, %f301, %f300;
	add.f32 	%f315, %f314, 0fCB40007F;
	neg.f32 	%f316, %f315;
	fma.rn.f32 	%f317, %f311, 0f3FB8AA3B, %f316;
	fma.rn.f32 	%f318, %f311, 0f32A57060, %f317;
	mov.b32 	%r105, %f314;
	shl.b32 	%r106, %r105, 23;
	mov.b32 	%f319, %r106;
	ex2.approx.ftz.f32 	%f320, %f318;
	fma.rn.f32 	%f321, %f320, %f319, %f309;
	ld.global.f32 	%f322, [%rd50+8];
	sub.f32 	%f323, %f322, %f599;
	fma.rn.f32 	%f324, %f323, 0f3BBB989D, 0f3F000000;
	cvt.sat.f32.f32 	%f325, %f324;
	fma.rm.f32 	%f326, %f325, %f301, %f300;
	add.f32 	%f327, %f326, 0fCB40007F;
	neg.f32 	%f328, %f327;
	fma.rn.f32 	%f329, %f323, 0f3FB8AA3B, %f328;
	fma.rn.f32 	%f330, %f323, 0f32A57060, %f329;
	mov.b32 	%r107, %f326;
	shl.b32 	%r108, %r107, 23;
	mov.b32 	%f331, %r108;
	ex2.approx.ftz.f32 	%f332, %f330;
	fma.rn.f32 	%f333, %f332, %f331, %f321;
	ld.global.f32 	%f334, [%rd50+12];
	sub.f32 	%f335, %f334, %f599;
	fma.rn.f32 	%f336, %f335, 0f3BBB989D, 0f3F000000;
	cvt.sat.f32.f32 	%f337, %f336;
	fma.rm.f32 	%f338, %f337, %f301, %f300;
	add.f32 	%f339, %f338, 0fCB40007F;
	neg.f32 	%f340, %f339;
	fma.rn.f32 	%f341, %f335, 0f3FB8AA3B, %f340;
	fma.rn.f32 	%f342, %f335, 0f32A57060, %f341;
	mov.b32 	%r109, %f338;
	shl.b32 	%r110, %r109, 23;
	mov.b32 	%f343, %r110;
	ex2.approx.ftz.f32 	%f344, %f342;
	fma.rn.f32 	%f606, %f344, %f343, %f333;
	add.s32 	%r166, %r166, 4;
$L__BB1_30:
	setp.eq.s32 	%p54, %r45, 0;
	@%p54 bra 	$L__BB1_35;
	setp.eq.s32 	%p55, %r45, 1;
	@%p55 bra 	$L__BB1_33;
	add.s32 	%r111, %r166, %r22;
	mul.wide.u32 	%rd51, %r111, 4;
	add.s64 	%rd52, %rd1, %rd51;
	ld.global.f32 	%f346, [%rd52];
	sub.f32 	%f347, %f346, %f599;
	fma.rn.f32 	%f348, %f347, 0f3BBB989D, 0f3F000000;
	cvt.sat.f32.f32 	%f349, %f348;
	mov.f32 	%f350, 0f4B400001;
	mov.f32 	%f351, 0f437C0000;
	fma.rm.f32 	%f352, %f349, %f351, %f350;
	add.f32 	%f353, %f352, 0fCB40007F;
	neg.f32 	%f354, %f353;
	fma.rn.f32 	%f355, %f347, 0f3FB8AA3B, %f354;
	fma.rn.f32 	%f356, %f347, 0f32A57060, %f355;
	mov.b32 	%r112, %f352;
	shl.b32 	%r113, %r112, 23;
	mov.b32 	%f357, %r113;
	ex2.approx.ftz.f32 	%f358, %f356;
	fma.rn.f32 	%f359, %f358, %f357, %f606;
	cvt.u64.u32 	%rd53, %r22;
	cvt.u64.u32 	%rd54, %r166;
	add.s64 	%rd55, %rd54, %rd53;
	shl.b64 	%rd56, %rd55, 2;
	add.s64 	%rd57, %rd1, %rd56;
	ld.global.f32 	%f360, [%rd57+4];
	sub.f32 	%f361, %f360, %f599;
	fma.rn.f32 	%f362, %f361, 0f3BBB989D, 0f3F000000;
	cvt.sat.f32.f32 	%f363, %f362;
	fma.rm.f32 	%f364, %f363, %f351, %f350;
	add.f32 	%f365, %f364, 0fCB40007F;
	neg.f32 	%f366, %f365;
	fma.rn.f32 	%f367, %f361, 0f3FB8AA3B, %f366;
	fma.rn.f32 	%f368, %f361, 0f32A57060, %f367;
	mov.b32 	%r114, %f364;
	shl.b32 	%r115, %r114, 23;
	mov.b32 	%f369, %r115;
	ex2.approx.ftz.f32 	%f370, %f368;
	fma.rn.f32 	%f606, %f370, %f369, %f359;
	add.s32 	%r166, %r166, 2;
$L__BB1_33:
	and.b32  	%r116, %r63, 1;
	setp.eq.b32 	%p56, %r116, 1;
	not.pred 	%p57, %p56;
	@%p57 bra 	$L__BB1_35;
	add.s32 	%r117, %r166, %r22;
	mul.wide.u32 	%rd58, %r117, 4;
	add.s64 	%rd59, %rd1, %rd58;
	ld.global.f32 	%f371, [%rd59];
	sub.f32 	%f372, %f371, %f599;
	fma.rn.f32 	%f373, %f372, 0f3BBB989D, 0f3F000000;
	cvt.sat.f32.f32 	%f374, %f373;
	mov.f32 	%f375, 0f4B400001;
	mov.f32 	%f376, 0f437C0000;
	fma.rm.f32 	%f377, %f374, %f376, %f375;
	add.f32 	%f378, %f377, 0fCB40007F;
	neg.f32 	%f379, %f378;
	fma.rn.f32 	%f380, %f372, 0f3FB8AA3B, %f379;
	fma.rn.f32 	%f381, %f372, 0f32A57060, %f380;
	mov.b32 	%r118, %f377;
	shl.b32 	%r119, %r118, 23;
	mov.b32 	%f382, %r119;
	ex2.approx.ftz.f32 	%f383, %f381;
	fma.rn.f32 	%f606, %f383, %f382, %f606;
$L__BB1_35:
	setp.lt.s32 	%p58, %r63, 1;
	@%p58 bra 	$L__BB1_47;
	and.b32  	%r50, %r63, 7;
	setp.lt.u32 	%p59, %r63, 8;
	mov.b32 	%r171, 0;
	@%p59 bra 	$L__BB1_39;
	and.b32  	%r171, %r63, 2147483640;
	neg.s32 	%r170, %r171;
	mul.wide.u32 	%rd60, %r22, 4;
	add.s64 	%rd61, %rd60, %rd1;
	add.s64 	%rd82, %rd61, 16;
$L__BB1_38:
	.pragma "nounroll";
	ld.global.f32 	%f384, [%rd82+-16];
	sub.f32 	%f385, %f384, %f599;
	fma.rn.f32 	%f386, %f385, 0f3BBB989D, 0f3F000000;
	cvt.sat.f32.f32 	%f387, %f386;
	mov.f32 	%f388, 0f4B400001;
	mov.f32 	%f389, 0f437C0000;
	fma.rm.f32 	%f390, %f387, %f389, %f388;
	add.f32 	%f391, %f390, 0fCB40007F;
	neg.f32 	%f392, %f391;
	fma.rn.f32 	%f393, %f385, 0f3FB8AA3B, %f392;
	fma.rn.f32 	%f394, %f385, 0f32A57060, %f393;
	mov.b32 	%r121, %f390;
	shl.b32 	%r122, %r121, 23;
	mov.b32 	%f395, %r122;
	ex2.approx.ftz.f32 	%f396, %f394;
	mul.f32 	%f397, %f396, %f395;
	div.rn.f32 	%f398, %f397, %f606;
	st.global.f32 	[%rd82+-16], %f398;
	ld.global.f32 	%f399, [%rd82+-12];
	sub.f32 	%f400, %f399, %f599;
	fma.rn.f32 	%f401, %f400, 0f3BBB989D, 0f3F000000;
	cvt.sat.f32.f32 	%f402, %f401;
	fma.rm.f32 	%f403, %f402, %f389, %f388;
	add.f32 	%f404, %f403, 0fCB40007F;
	neg.f32 	%f405, %f404;
	fma.rn.f32 	%f406, %f400, 0f3FB8AA3B, %f405;
	fma.rn.f32 	%f407, %f400, 0f32A57060, %f406;
	mov.b32 	%r123, %f403;
	shl.b32 	%r124, %r123, 23;
	mov.b32 	%f408, %r124;
	ex2.approx.ftz.f32 	%f409, %f407;
	mul.f32 	%f410, %f409, %f408;
	div.rn.f32 	%f411, %f410, %f606;
	st.global.f32 	[%rd82+-12], %f411;
	ld.global.f32 	%f412, [%rd82+-8];
	sub.f32 	%f413, %f412, %f599;
	fma.rn.f32 	%f414, %f413, 0f3BBB989D, 0f3F000000;
	cvt.sat.f32.f32 	%f415, %f414;
	fma.rm.f32 	%f416, %f415, %f389, %f388;
	add.f32 	%f417, %f416, 0fCB40007F;
	neg.f32 	%f418, %f417;
	fma.rn.f32 	%f419, %f413, 0f3FB8AA3B, %f418;
	fma.rn.f32 	%f420, %f413, 0f32A57060, %f419;
	mov.b32 	%r125, %f416;
	shl.b32 	%r126, %r125, 23;
	mov.b32 	%f421, %r126;
	ex2.approx.ftz.f32 	%f422, %f420;
	mul.f32 	%f423, %f422, %f421;
	div.rn.f32 	%f424, %f423, %f606;
	st.global.f32 	[%rd82+-8], %f424;
	ld.global.f32 	%f425, [%rd82+-4];
	sub.f32 	%f426, %f425, %f599;
	fma.rn.f32 	%f427, %f426, 0f3BBB989D, 0f3F000000;
	cvt.sat.f32.f32 	%f428, %f427;
	fma.rm.f32 	%f429, %f428, %f389, %f388;
	add.f32 	%f430, %f429, 0fCB40007F;
	neg.f32 	%f431, %f430;
	fma.rn.f32 	%f432, %f426, 0f3FB8AA3B, %f431;
	fma.rn.f32 	%f433, %f426, 0f32A57060, %f432;
	mov.b32 	%r127, %f429;
	shl.b32 	%r128, %r127, 23;
	mov.b32 	%f434, %r128;
	ex2.approx.ftz.f32 	%f435, %f433;
	mul.f32 	%f436, %f435, %f434;
	div.rn.f32 	%f437, %f436, %f606;
	st.global.f32 	[%rd82+-4], %f437;
	ld.global.f32 	%f438, [%rd82];
	sub.f32 	%f439, %f438, %f599;
	fma.rn.f32 	%f440, %f439, 0f3BBB989D, 0f3F000000;
	cvt.sat.f32.f32 	%f441, %f440;
	fma.rm.f32 	%f442, %f441, %f389, %f388;
	add.f32 	%f443, %f442, 0fCB40007F;
	neg.f32 	%f444, %f443;
	fma.rn.f32 	%f445, %f439, 0f3FB8AA3B, %f444;
	fma.rn.f32 	%f446, %f439, 0f32A57060, %f445;
	mov.b32 	%r129, %f442;
	shl.b32 	%r130, %r129, 23;
	mov.b32 	%f447, %r130;
	ex2.approx.ftz.f32 	%f448, %f446;
	mul.f32 	%f449, %f448, %f447;
	div.rn.f32 	%f450, %f449, %f606;
	st.global.f32 	[%rd82], %f450;
	ld.global.f32 	%f451, [%rd82+4];
	sub.f32 	%f452, %f451, %f599;
	fma.rn.f32 	%f453, %f452, 0f3BBB989D, 0f3F000000;
	cvt.sat.f32.f32 	%f454, %f453;
	fma.rm.f32 	%f455, %f454, %f389, %f388;
	add.f32 	%f456, %f455, 0fCB40007F;
	neg.f32 	%f457, %f456;
	fma.rn.f32 	%f458, %f452, 0f3FB8AA3B, %f457;
	fma.rn.f32 	%f459, %f452, 0f32A57060, %f458;
	mov.b32 	%r131, %f455;
	shl.b32 	%r132, %r131, 23;
	mov.b32 	%f460, %r132;
	ex2.approx.ftz.f32 	%f461, %f459;
	mul.f32 	%f462, %f461, %f460;
	div.rn.f32 	%f463, %f462, %f606;
	st.global.f32 	[%rd82+4], %f463;
	ld.global.f32 	%f464, [%rd82+8];
	sub.f32 	%f465, %f464, %f599;
	fma.rn.f32 	%f466, %f465, 0f3BBB989D, 0f3F000000;
	cvt.sat.f32.f32 	%f467, %f466;
	fma.rm.f32 	%f468, %f467, %f389, %f388;
	add.f32 	%f469, %f468, 0fCB40007F;
	neg.f32 	%f470, %f469;
	fma.rn.f32 	%f471, %f465, 0f3FB8AA3B, %f470;
	fma.rn.f32 	%f472, %f465, 0f32A57060, %f471;
	mov.b32 	%r133, %f468;
	shl.b32 	%r134, %r133, 23;
	mov.b32 	%f473, %r134;
	ex2.approx.ftz.f32 	%f474, %f472;
	mul.f32 	%f475, %f474, %f473;
	div.rn.f32 	%f476, %f475, %f606;
	st.global.f32 	[%rd82+8], %f476;
	ld.global.f32 	%f477, [%rd82+12];
	sub.f32 	%f478, %f477, %f599;
	fma.rn.f32 	%f479, %f478, 0f3BBB989D, 0f3F000000;
	cvt.sat.f32.f32 	%f480, %f479;
	fma.rm.f32 	%f481, %f480, %f389, %f388;
	add.f32 	%f482, %f481, 0fCB40007F;
	neg.f32 	%f483, %f482;
	fma.rn.f32 	%f484, %f478, 0f3FB8AA3B, %f483;
	fma.rn.f32 	%f485, %f478, 0f32A57060, %f484;
	mov.b32 	%r135, %f481;
	shl.b32 	%r136, %r135, 23;
	mov.b32 	%f486, %r136;
	ex2.approx.ftz.f32 	%f487, %f485;
	mul.f32 	%f488, %f487, %f486;
	div.rn.f32 	%f489, %f488, %f606;
	st.global.f32 	[%rd82+12], %f489;
	add.s32 	%r170, %r170, 8;
	add.s64 	%rd82, %rd82, 32;
	setp.ne.s32 	%p60, %r170, 0;
	@%p60 bra 	$L__BB1_38;
$L__BB1_39:
	setp.eq.s32 	%p61, %r50, 0;
	@%p61 bra 	$L__BB1_47;
	and.b32  	%r58, %r63, 3;
	setp.lt.u32 	%p62, %r50, 4;
	@%p62 bra 	$L__BB1_42;
	add.s32 	%r137, %r171, %r22;
	mul.wide.u32 	%rd62, %r137, 4;
	add.s64 	%rd63, %rd1, %rd62;
	ld.global.f32 	%f490, [%rd63];
	sub.f32 	%f491, %f490, %f599;
	fma.rn.f32 	%f492, %f491, 0f3BBB989D, 0f3F000000;
	cvt.sat.f32.f32 	%f493, %f492;
	mov.f32 	%f494, 0f4B400001;
	mov.f32 	%f495, 0f437C0000;
	fma.rm.f32 	%f496, %f493, %f495, %f494;
	add.f32 	%f497, %f496, 0fCB40007F;
	neg.f32 	%f498, %f497;
	fma.rn.f32 	%f499, %f491, 0f3FB8AA3B, %f498;
	fma.rn.f32 	%f500, %f491, 0f32A57060, %f499;
	mov.b32 	%r138, %f496;
	shl.b32 	%r139, %r138, 23;
	mov.b32 	%f501, %r139;
	ex2.approx.ftz.f32 	%f502, %f500;
	mul.f32 	%f503, %f502, %f501;
	div.rn.f32 	%f504, %f503, %f606;
	st.global.f32 	[%rd63], %f504;
	cvt.u64.u32 	%rd64, %r22;
	cvt.u64.u32 	%rd65, %r171;
	add.s64 	%rd66, %rd65, %rd64;
	shl.b64 	%rd67, %rd66, 2;
	add.s64 	%rd68, %rd1, %rd67;
	ld.global.f32 	%f505, [%rd68+4];
	sub.f32 	%f506, %f505, %f599;
	fma.rn.f32 	%f507, %f506, 0f3BBB989D, 0f3F000000;
	cvt.sat.f32.f32 	%f508, %f507;
	fma.rm.f32 	%f509, %f508, %f495, %f494;
	add.f32 	%f510, %f509, 0fCB40007F;
	neg.f32 	%f511, %f510;
	fma.rn.f32 	%f512, %f506, 0f3FB8AA3B, %f511;
	fma.rn.f32 	%f513, %f506, 0f32A57060, %f512;
	mov.b32 	%r140, %f509;
	shl.b32 	%r141, %r140, 23;
	mov.b32 	%f514, %r141;
	ex2.approx.ftz.f32 	%f515, %f513;
	mul.f32 	%f516, %f515, %f514;
	div.rn.f32 	%f517, %f516, %f606;
	st.global.f32 	[%rd68+4], %f517;
	ld.global.f32 	%f518, [%rd68+8];
	sub.f32 	%f519, %f518, %f599;
	fma.rn.f32 	%f520, %f519, 0f3BBB989D, 0f3F000000;
	cvt.sat.f32.f32 	%f521, %f520;
	fma.rm.f32 	%f522, %f521, %f495, %f494;
	add.f32 	%f523, %f522, 0fCB40007F;
	neg.f32 	%f524, %f523;
	fma.rn.f32 	%f525, %f519, 0f3FB8AA3B, %f524;
	fma.rn.f32 	%f526, %f519, 0f32A57060, %f525;
	mov.b32 	%r142, %f522;
	shl.b32 	%r143, %r142, 23;
	mov.b32 	%f527, %r143;
	ex2.approx.ftz.f32 	%f528, %f526;
	mul.f32 	%f529, %f528, %f527;
	div.rn.f32 	%f530, %f529, %f606;
	st.global.f32 	[%rd68+8], %f530;
	ld.global.f32 	%f531, [%rd68+12];
	sub.f32 	%f532, %f531, %f599;
	fma.rn.f32 	%f533, %f532, 0f3BBB989D, 0f3F000000;
	cvt.sat.f32.f32 	%f534, %f533;
	fma.rm.f32 	%f535, %f534, %f495, %f494;
	add.f32 	%f536, %f535, 0fCB40007F;
	neg.f32 	%f537, %f536;
	fma.rn.f32 	%f538, %f532, 0f3FB8AA3B, %f537;
	fma.rn.f32 	%f539, %f532, 0f32A57060, %f538;
	mov.b32 	%r144, %f535;
	shl.b32 	%r145, %r144, 23;
	mov.b32 	%f540, %r145;
	ex2.approx.ftz.f32 	%f541, %f539;
	mul.f32 	%f542, %f541, %f540;
	div.rn.f32 	%f543, %f542, %f606;
	st.global.f32 	[%rd68+12], %f543;
	add.s32 	%r171, %r171, 4;
$L__BB1_42:
	setp.eq.s32 	%p63, %r58, 0;
	@%p63 bra 	$L__BB1_47;
	setp.eq.s32 	%p64, %r58, 1;
	@%p64 bra 	$L__BB1_45;
	add.s32 	%r146, %r171, %r22;
	mul.wide.u32 	%rd69, %r146, 4;
	add.s64 	%rd70, %rd1, %rd69;
	ld.global.f32 	%f544, [%rd70];
	sub.f32 	%f545, %f544, %f599;
	fma.rn.f32 	%f546, %f545, 0f3BBB989D, 0f3F000000;
	cvt.sat.f32.f32 	%f547, %f546;
	mov.f32 	%f548, 0f4B400001;
	mov.f32 	%f549, 0f437C0000;
	fma.rm.f32 	%f550, %f547, %f549, %f548;
	add.f32 	%f551, %f550, 0fCB40007F;
	neg.f32 	%f552, %f551;
	fma.rn.f32 	%f553, %f545, 0f3FB8AA3B, %f552;
	fma.rn.f32 	%f554, %f545, 0f32A57060, %f553;
	mov.b32 	%r147, %f550;
	shl.b32 	%r148, %r147, 23;
	mov.b32 	%f555, %r148;
	ex2.approx.ftz.f32 	%f556, %f554;
	mul.f32 	%f557, %f556, %f555;
	div.rn.f32 	%f558, %f557, %f606;
	st.global.f32 	[%rd70], %f558;
	cvt.u64.u32 	%rd71, %r22;
	cvt.u64.u32 	%rd72, %r171;
	add.s64 	%rd73, %rd72, %rd71;
	shl.b64 	%rd74, %rd73, 2;
	add.s64 	%rd75, %rd1, %rd74;
	ld.global.f32 	%f559, [%rd75+4];
	sub.f32 	%f560, %f559, %f599;
	fma.rn.f32 	%f561, %f560, 0f3BBB989D, 0f3F000000;
	cvt.sat.f32.f32 	%f562, %f561;
	fma.rm.f32 	%f563, %f562, %f549, %f548;
	add.f32 	%f564, %f563, 0fCB40007F;
	neg.f32 	%f565, %f564;
	fma.rn.f32 	%f566, %f560, 0f3FB8AA3B, %f565;
	fma.rn.f32 	%f567, %f560, 0f32A57060, %f566;
	mov.b32 	%r149, %f563;
	shl.b32 	%r150, %r149, 23;
	mov.b32 	%f568, %r150;
	ex2.approx.ftz.f32 	%f569, %f567;
	mul.f32 	%f570, %f569, %f568;
	div.rn.f32 	%f571, %f570, %f606;
	st.global.f32 	[%rd75+4], %f571;
	add.s32 	%r171, %r171, 2;
$L__BB1_45:
	and.b32  	%r151, %r63, 1;
	setp.eq.b32 	%p65, %r151, 1;
	not.pred 	%p66, %p65;
	@%p66 bra 	$L__BB1_47;
	add.s32 	%r152, %r171, %r22;
	mul.wide.u32 	%rd76, %r152, 4;
	add.s64 	%rd77, %rd1, %rd76;
	ld.global.f32 	%f572, [%rd77];
	sub.f32 	%f573, %f572, %f599;
	fma.rn.f32 	%f574, %f573, 0f3BBB989D, 0f3F000000;
	cvt.sat.f32.f32 	%f575, %f574;
	mov.f32 	%f576, 0f4B400001;
	mov.f32 	%f577, 0f437C0000;
	fma.rm.f32 	%f578, %f575, %f577, %f576;
	add.f32 	%f579, %f578, 0fCB40007F;
	neg.f32 	%f580, %f579;
	fma.rn.f32 	%f581, %f573, 0f3FB8AA3B, %f580;
	fma.rn.f32 	%f582, %f573, 0f32A57060, %f581;
	mov.b32 	%r153, %f578;
	shl.b32 	%r154, %r153, 23;
	mov.b32 	%f583, %r154;
	ex2.approx.ftz.f32 	%f584, %f582;
	mul.f32 	%f585, %f584, %f583;
	div.rn.f32 	%f586, %f585, %f606;
	st.global.f32 	[%rd77], %f586;
$L__BB1_47:
	ret;

}
	// .globl	_Z6matmulPfS_S_iii
.visible .entry _Z6matmulPfS_S_iii(
	.param .u64 .ptr .align 1 _Z6matmulPfS_S_iii_param_0,
	.param .u64 .ptr .align 1 _Z6matmulPfS_S_iii_param_1,
	.param .u64 .ptr .align 1 _Z6matmulPfS_S_iii_param_2,
	.param .u32 _Z6matmulPfS_S_iii_param_3,
	.param .u32 _Z6matmulPfS_S_iii_param_4,
	.param .u32 _Z6matmulPfS_S_iii_param_5
)
{
	.reg .pred 	%p<12>;
	.reg .b32 	%r<42>;
	.reg .b32 	%f<111>;
	.reg .b64 	%rd<13>;
	// demoted variable
	.shared .align 4 .b8 _ZZ6matmulPfS_S_iiiE7tiles_a[4096];
	// demoted variable
	.shared .align 4 .b8 _ZZ6matmulPfS_S_iiiE7tiles_b[4096];
	ld.param.u64 	%rd3, [_Z6matmulPfS_S_iii_param_0];
	ld.param.u64 	%rd4, [_Z6matmulPfS_S_iii_param_1];
	ld.param.u64 	%rd5, [_Z6matmulPfS_S_iii_param_2];
	ld.param.u32 	%r23, [_Z6matmulPfS_S_iii_param_3];
	ld.param.u32 	%r24, [_Z6matmulPfS_S_iii_param_4];
	ld.param.u32 	%r25, [_Z6matmulPfS_S_iii_param_5];
	mov.u32 	%r26, %ntid.y;
	mov.u32 	%r27, %ctaid.y;
	mov.u32 	%r39, %tid.y;
	mad.lo.s32 	%r2, %r26, %r27, %r39;
	mov.u32 	%r28, %ntid.x;
	mov.u32 	%r29, %ctaid.x;
	mov.u32 	%r37, %tid.x;
	mad.lo.s32 	%r4, %r28, %r29, %r37;
	setp.lt.s32 	%p1, %r24, 1;
	mov.f32 	%f110, 0f00000000;
	@%p1 bra 	$L__BB2_7;
	add.s32 	%r30, %r24, 31;
	shr.u32 	%r31, %r30, 5;
	shl.b32 	%r32, %r39, 7;
	mov.u32 	%r33, _ZZ6matmulPfS_S_iiiE7tiles_a;
	add.s32 	%r5, %r33, %r32;
	shl.b32 	%r34, %r37, 2;
	add.s32 	%r6, %r5, %r34;
	mov.u32 	%r35, _ZZ6matmulPfS_S_iiiE7tiles_b;
	add.s32 	%r8, %r35, %r34;
	add.s32 	%r7, %r8, %r32;
	neg.s32 	%r41, %r31;
	mad.lo.s32 	%r40, %r39, %r25, %r4;
	shl.b32 	%r11, %r25, 5;
	mad.lo.s32 	%r38, %r24, %r2, %r37;
	cvta.to.global.u64 	%rd1, %rd3;
	cvta.to.global.u64 	%rd2, %rd4;
	mov.f32 	%f110, 0f00000000;
$L__BB2_2:
	setp.ge.s32 	%p2, %r2, %r23;
	setp.ge.u32 	%p3, %r37, %r24;
	mov.f32 	%f108, 0f00000000;
	or.pred  	%p4, %p2, %p3;
	@%p4 bra 	$L__BB2_4;
	mul.wide.u32 	%rd6, %r38, 4;
	add.s64 	%rd7, %rd1, %rd6;
	ld.global.f32 	%f108, [%rd7];
$L__BB2_4:
	setp.ge.s32 	%p5, %r4, %r25;
	st.shared.f32 	[%r6], %f108;
	setp.ge.u32 	%p6, %r39, %r24;
	mov.f32 	%f109, 0f00000000;
	or.pred  	%p7, %p5, %p6;
	@%p7 bra 	$L__BB2_6;
	mul.wide.u32 	%rd8, %r40, 4;
	add.s64 	%rd9, %rd2, %rd8;
	ld.global.f32 	%f109, [%rd9];
$L__BB2_6:
	st.shared.f32 	[%r7], %f109;
	bar.sync 	0;
	ld.shared.f32 	%f12, [%r5];
	ld.shared.f32 	%f13, [%r8];
	fma.rn.f32 	%f14, %f12, %f13, %f110;
	ld.shared.f32 	%f15, [%r5+4];
	ld.shared.f32 	%f16, [%r8+128];
	fma.rn.f32 	%f17, %f15, %f16, %f14;
	ld.shared.f32 	%f18, [%r5+8];
	ld.shared.f32 	%f19, [%r8+256];
	fma.rn.f32 	%f20, %f18, %f19, %f17;
	ld.shared.f32 	%f21, [%r5+12];
	ld.shared.f32 	%f22, [%r8+384];
	fma.rn.f32 	%f23, %f21, %f22, %f20;
	ld.shared.f32 	%f24, [%r5+16];
	ld.shared.f32 	%f25, [%r8+512];
	fma.rn.f32 	%f26, %f24, %f25, %f23;
	ld.shared.f32 	%f27, [%r5+20];
	ld.shared.f32 	%f28, [%r8+640];
	fma.rn.f32 	%f29, %f27, %f28, %f26;
	ld.shared.f32 	%f30, [%r5+24];
	ld.shared.f32 	%f31, [%r8+768];
	fma.rn.f32 	%f32, %f30, %f31, %f29;
	ld.shared.f32 	%f33, [%r5+28];
	ld.shared.f32 	%f34, [%r8+896];
	fma.rn.f32 	%f35, %f33, %f34, %f32;
	ld.shared.f32 	%f36, [%r5+32];
	ld.shared.f32 	%f37, [%r8+1024];
	fma.rn.f32 	%f38, %f36, %f37, %f35;
	ld.shared.f32 	%f39, [%r5+36];
	ld.shared.f32 	%f40, [%r8+1152];
	fma.rn.f32 	%f41, %f39, %f40, %f38;
	ld.shared.f32 	%f42, [%r5+40];
	ld.shared.f32 	%f43, [%r8+1280];
	fma.rn.f32 	%f44, %f42, %f43, %f41;
	ld.shared.f32 	%f45, [%r5+44];
	ld.shared.f32 	%f46, [%r8+1408];
	fma.rn.f32 	%f47, %f45, %f46, %f44;
	ld.shared.f32 	%f48, [%r5+48];
	ld.shared.f32 	%f49, [%r8+1536];
	fma.rn.f32 	%f50, %f48, %f49, %f47;
	ld.shared.f32 	%f51, [%r5+52];
	ld.shared.f32 	%f52, [%r8+1664];
	fma.rn.f32 	%f53, %f51, %f52, %f50;
	ld.shared.f32 	%f54, [%r5+56];
	ld.shared.f32 	%f55, [%r8+1792];
	fma.rn.f32 	%f56, %f54, %f55, %f53;
	ld.shared.f32 	%f57, [%r5+60];
	ld.shared.f32 	%f58, [%r8+1920];
	fma.rn.f32 	%f59, %f57, %f58, %f56;
	ld.shared.f32 	%f60, [%r5+64];
	ld.shared.f32 	%f61, [%r8+2048];
	fma.rn.f32 	%f62, %f60, %f61, %f59;
	ld.shared.f32 	%f63, [%r5+68];
	ld.shared.f32 	%f64, [%r8+2176];
	fma.rn.f32 	%f65, %f63, %f64, %f62;
	ld.shared.f32 	%f66, [%r5+72];
	ld.shared.f32 	%f67, [%r8+2304];
	fma.rn.f32 	%f68, %f66, %f67, %f65;
	ld.shared.f32 	%f69, [%r5+76];
	ld.shared.f32 	%f70, [%r8+2432];
	fma.rn.f32 	%f71, %f69, %f70, %f68;
	ld.shared.f32 	%f72, [%r5+80];
	ld.shared.f32 	%f73, [%r8+2560];
	fma.rn.f32 	%f74, %f72, %f73, %f71;
	ld.shared.f32 	%f75, [%r5+84];
	ld.shared.f32 	%f76, [%r8+2688];
	fma.rn.f32 	%f77, %f75, %f76, %f74;
	ld.shared.f32 	%f78, [%r5+88];
	ld.shared.f32 	%f79, [%r8+2816];
	fma.rn.f32 	%f80, %f78, %f79, %f77;
	ld.shared.f32 	%f81, [%r5+92];
	ld.shared.f32 	%f82, [%r8+2944];
	fma.rn.f32 	%f83, %f81, %f82, %f80;
	ld.shared.f32 	%f84, [%r5+96];
	ld.shared.f32 	%f85, [%r8+3072];
	fma.rn.f32 	%f86, %f84, %f85, %f83;
	ld.shared.f32 	%f87, [%r5+100];
	ld.shared.f32 	%f88, [%r8+3200];
	fma.rn.f32 	%f89, %f87, %f88, %f86;
	ld.shared.f32 	%f90, [%r5+104];
	ld.shared.f32 	%f91, [%r8+3328];
	fma.rn.f32 	%f92, %f90, %f91, %f89;
	ld.shared.f32 	%f93, [%r5+108];
	ld.shared.f32 	%f94, [%r8+3456];
	fma.rn.f32 	%f95, %f93, %f94, %f92;
	ld.shared.f32 	%f96, [%r5+112];
	ld.shared.f32 	%f97, [%r8+3584];
	fma.rn.f32 	%f98, %f96, %f97, %f95;
	ld.shared.f32 	%f99, [%r5+116];
	ld.shared.f32 	%f100, [%r8+3712];
	fma.rn.f32 	%f101, %f99, %f100, %f98;
	ld.shared.f32 	%f102, [%r5+120];
	ld.shared.f32 	%f103, [%r8+3840];
	fma.rn.f32 	%f104, %f102, %f103, %f101;
	ld.shared.f32 	%f105, [%r5+124];
	ld.shared.f32 	%f106, [%r8+3968];
	fma.rn.f32 	%f110, %f105, %f106, %f104;
	bar.sync 	0;
	add.s32 	%r41, %r41, 1;
	setp.ne.s32 	%p8, %r41, 0;
	add.s32 	%r40, %r40, %r11;
	add.s32 	%r39, %r39, 32;
	add.s32 	%r38, %r38, 32;
	add.s32 	%r37, %r37, 32;
	@%p8 bra 	$L__BB2_2;
$L__BB2_7:
	setp.ge.s32 	%p9, %r2, %r23;
	setp.ge.s32 	%p10, %r4, %r25;
	or.pred  	%p11, %p9, %p10;
	@%p11 bra 	$L__BB2_9;
	mad.lo.s32 	%r36, %r25, %r2, %r4;
	cvta.to.global.u64 	%rd10, %rd5;
	mul.wide.s32 	%rd11, %r36, 4;
	add.s64 	%rd12, %rd10, %rd11;
	st.global.f32 	[%rd12], %f110;
$L__BB2_9:
	ret;

}


// ===== COMPILED SASS (sm_100) =====

	.target	sm_100

	.elftype	@"ET_EXEC"


//--------------------- .note.nv.tkinfo           --------------------------
	.section	.note.nv.tkinfo,"",@"SHT_NOTE"
	.sectionflags	@"SHF_NOTE_NV_TKINFO"
	.tkinfo
        /*0018*/ 	.word	0x00000002
        /*0030*/ 	.string	""
        /*0030*/ 	.string	"ptxas"
        /*0030*/ 	.string	"Cuda compilation tools, release 13.0, V13.0.88"
        /*0030*/ 	.string	"Build cuda_13.0.r13.0/compiler.36424714_0"
        /*0030*/ 	.string	"-arch sm_100 -m 64 "



//--------------------- .note.nv.cuinfo           --------------------------
	.section	.note.nv.cuinfo,"",@"SHT_NOTE"
	.sectionflags	@"SHF_NOTE_NV_CUINFO"
        /*0018*/ 	.short	0x0002
        /*001a*/ 	.short	0x0064
        /*001c*/ 	.short	0x0082
	.zero		2


//--------------------- .nv.info                  --------------------------
	.section	.nv.info,"",@"SHT_CUDA_INFO"
	.align	4


	//----- nvinfo : EIATTR_REGCOUNT
	.align		4
        /*0000*/ 	.byte	0x04, 0x2f
        /*0002*/ 	.short	(.L_1 - .L_0)
	.align		4
.L_0:
        /*0004*/ 	.word	index@(_Z7softmaxPfii)
        /*0008*/ 	.word	0x00000020


	//----- nvinfo : EIATTR_FRAME_SIZE
	.align		4
.L_1:
        /*000c*/ 	.byte	0x04, 0x11
        /*000e*/ 	.short	(.L_3 - .L_2)
	.align		4
.L_2:
        /*0010*/ 	.word	index@($__internal_2_$__cuda_sm3x_div_rn_noftz_f32_slowpath)
        /*0014*/ 	.word	0x00000000


	//----- nvinfo : EIATTR_FRAME_SIZE
	.align		4
.L_3:
        /*0018*/ 	.byte	0x04, 0x11
        /*001a*/ 	.short	(.L_5 - .L_4)
	.align		4
.L_4:
        /*001c*/ 	.word	index@(_Z7softmaxPfii)
        /*0020*/ 	.word	0x00000000


	//----- nvinfo : EIATTR_REGCOUNT
	.align		4
.L_5:
        /*0024*/ 	.byte	0x04, 0x2f
        /*0026*/ 	.short	(.L_7 - .L_6)
	.align		4
.L_6:
        /*0028*/ 	.word	index@(_Z30fused_matmul_transpose_softmaxPfS_S_ii)
        /*002c*/ 	.word	0x00000020


	//----- nvinfo : EIATTR_FRAME_SIZE
	.align		4
.L_7:
        /*0030*/ 	.byte	0x04, 0x11
        /*0032*/ 	.short	(.L_9 - .L_8)
	.align		4
.L_8:
        /*0034*/ 	.word	index@($__internal_1_$__cuda_sm3x_div_rn_noftz_f32_slowpath)
        /*0038*/ 	.word	0x00000000


	//----- nvinfo : EIATTR_FRAME_SIZE
	.align		4
.L_9:
        /*003c*/ 	.byte	0x04, 0x11
        /*003e*/ 	.short	(.L_11 - .L_10)
	.align		4
.L_10:
        /*0040*/ 	.word	index@($__internal_0_$__cuda_sm20_sqrt_rn_f32_slowpath)
        /*0044*/ 	.word	0x00000000


	//----- nvinfo : EIATTR_FRAME_SIZE
	.align		4
.L_11:
        /*0048*/ 	.byte	0x04, 0x11
        /*004a*/ 	.short	(.L_13 - .L_12)
	.align		4
.L_12:
        /*004c*/ 	.word	index@(_Z30fused_matmul_transpose_softmaxPfS_S_ii)
        /*0050*/ 	.word	0x00000000


	//----- nvinfo : EIATTR_REGCOUNT
	.align		4
.L_13:
        /*0054*/ 	.byte	0x04, 0x2f
        /*0056*/ 	.short	(.L_15 - .L_14)
	.align		4
.L_14:
        /*0058*/ 	.word	index@(_Z6matmulPfS_S_iii)
        /*005c*/ 	.word	0x00000020


	//----- nvinfo : EIATTR_FRAME_SIZE
	.align		4
.L_15:
        /*0060*/ 	.byte	0x04, 0x11
        /*0062*/ 	.short	(.L_17 - .L_16)
	.align		4
.L_16:
        /*0064*/ 	.word	index@(_Z6matmulPfS_S_iii)
        /*0068*/ 	.word	0x00000000


	//----- nvinfo : EIATTR_MIN_STACK_SIZE
	.align		4
.L_17:
        /*006c*/ 	.byte	0x04, 0x12
        /*006e*/ 	.short	(.L_19 - .L_18)
	.align		4
.L_18:
        /*0070*/ 	.word	index@(_Z6matmulPfS_S_iii)
        /*0074*/ 	.word	0x00000000


	//----- nvinfo : EIATTR_MIN_STACK_SIZE
	.align		4
.L_19:
        /*0078*/ 	.byte	0x04, 0x12
        /*007a*/ 	.short	(.L_21 - .L_20)
	.align		4
.L_20:
        /*007c*/ 	.word	index@(_Z30fused_matmul_transpose_softmaxPfS_S_ii)
        /*0080*/ 	.word	0x00000000


	//----- nvinfo : EIATTR_MIN_STACK_SIZE
	.align		4
.L_21:
        /*0084*/ 	.byte	0x04, 0x12
        /*0086*/ 	.short	(.L_23 - .L_22)
	.align		4
.L_22:
        /*0088*/ 	.word	index@(_Z7softmaxPfii)
        /*008c*/ 	.word	0x00000000
.L_23:


//--------------------- .nv.compat                --------------------------
	.section	.nv.compat,"",@"SHT_CUDA_COMPAT_INFO"
	.align	4
        /*0000*/ 	.byte	0x02, 0x09, 0x00, 0x00, 0x02, 0x02, 0x01, 0x00, 0x02, 0x05, 0x05, 0x00, 0x03, 0x07, 0x01, 0x01
        /*0010*/ 	.byte	0x02, 0x03, 0x00, 0x00, 0x02, 0x06, 0x01, 0x00, 0x04, 0x0b, 0x08, 0x00, 0x01, 0x00, 0x00, 0x00
        /*0020*/ 	.byte	0x00, 0x00, 0x00, 0x00


//--------------------- .nv.info._Z6matmulPfS_S_iii --------------------------
	.section	.nv.info._Z6matmulPfS_S_iii,"",@"SHT_CUDA_INFO"
	.sectionflags	@""
	.align	4


	//----- nvinfo : EIATTR_CUDA_API_VERSION
	.align		4
        /*0000*/ 	.byte	0x04, 0x37
        /*0002*/ 	.short	(.L_25 - .L_24)
.L_24:
        /*0004*/ 	.word	0x00000082


	//----- nvinfo : EIATTR_KPARAM_INFO
	.align		4
.L_25:
        /*0008*/ 	.byte	0x04, 0x17
        /*000a*/ 	.short	(.L_27 - .L_26)
.L_26:
        /*000c*/ 	.word	0x00000000
        /*0010*/ 	.short	0x0005
        /*0012*/ 	.short	0x0020
        /*0014*/ 	.byte	0x00, 0xf0, 0x11, 0x00


	//----- nvinfo : EIATTR_KPARAM_INFO
	.align		4
.L_27:
        /*0018*/ 	.byte	0x04, 0x17
        /*001a*/ 	.short	(.L_29 - .L_28)
.L_28:
        /*001c*/ 	.word	0x00000000
        /*0020*/ 	.short	0x0004
        /*0022*/ 	.short	0x001c
        /*0024*/ 	.byte	0x00, 0xf0, 0x11, 0x00


	//----- nvinfo : EIATTR_KPARAM_INFO
	.align		4
.L_29:
        /*0028*/ 	.byte	0x04, 0x17
        /*002a*/ 	.short	(.L_31 - .L_30)
.L_30:
        /*002c*/ 	.word	0x00000000
        /*0030*/ 	.short	0x0003
        /*0032*/ 	.short	0x0018
        /*0034*/ 	.byte	0x00, 0xf0, 0x11, 0x00


	//----- nvinfo : EIATTR_KPARAM_INFO
	.align		4
.L_31:
        /*0038*/ 	.byte	0x04, 0x17
        /*003a*/ 	.short	(.L_33 - .L_32)
.L_32:
        /*003c*/ 	.word	0x00000000
        /*0040*/ 	.short	0x0002
        /*0042*/ 	.short	0x0010
        /*0044*/ 	.byte	0x00, 0xf5, 0x21, 0x00


	//----- nvinfo : EIATTR_KPARAM_INFO
	.align		4
.L_33:
        /*0048*/ 	.byte	0x04, 0x17
        /*004a*/ 	.short	(.L_35 - .L_34)
.L_34:
        /*004c*/ 	.word	0x00000000
        /*0050*/ 	.short	0x0001
        /*0052*/ 	.short	0x0008
        /*0054*/ 	.byte	0x00, 0xf5, 0x21, 0x00


	//----- nvinfo : EIATTR_KPARAM_INFO
	.align		4
.L_35:
        /*0058*/ 	.byte	0x04, 0x17
        /*005a*/ 	.short	(.L_37 - .L_36)
.L_36:
        /*005c*/ 	.word	0x00000000
        /*0060*/ 	.short	0x0000
        /*0062*/ 	.short	0x0000
        /*0064*/ 	.byte	0x00, 0xf5, 0x21, 0x00


	//----- nvinfo : EIATTR_SPARSE_MMA_MASK
	.align		4
.L_37:
        /*0068*/ 	.byte	0x03, 0x50
        /*006a*/ 	.short	0x0000


	//----- nvinfo : EIATTR_MAXREG_COUNT
	.align		4
        /*006c*/ 	.byte	0x03, 0x1b
        /*006e*/ 	.short	0x00ff


	//----- nvinfo : EIATTR_NUM_BARRIERS
	.align		4
        /*0070*/ 	.byte	0x02, 0x4c
        /*0072*/ 	.byte	0x01
	.zero		1


	//----- nvinfo : EIATTR_MERCURY_ISA_VERSION
	.align		4
        /*0074*/ 	.byte	0x03, 0x5f
        /*0076*/ 	.short	0x0101


	//----- nvinfo : EIATTR_VRC_CTA_INIT_COUNT
	.align		4
        /*0078*/ 	.byte	0x02, 0x4a
	.zero		1
	.zero		1


	//----- nvinfo : EIATTR_EXIT_INSTR_OFFSETS
	.align		4
        /*007c*/ 	.byte	0x04, 0x1c
        /*007e*/ 	.short	(.L_39 - .L_38)


	//   ....[0]....
.L_38:
        /*0080*/ 	.word	0x00000830


	//   ....[1]....
        /*0084*/ 	.word	0x00000880


	//----- nvinfo : EIATTR_CBANK_PARAM_SIZE
	.align		4
.L_39:
        /*0088*/ 	.byte	0x03, 0x19
        /*008a*/ 	.short	0x0024


	//----- nvinfo : EIATTR_PARAM_CBANK
	.align		4
        /*008c*/ 	.byte	0x04, 0x0a
        /*008e*/ 	.short	(.L_41 - .L_40)
	.align		4
.L_40:
        /*0090*/ 	.word	index@(.nv.constant0._Z6matmulPfS_S_iii)
        /*0094*/ 	.short	0x0380
        /*0096*/ 	.short	0x0024


	//----- nvinfo : EIATTR_SW_WAR
	.align		4
.L_41:
        /*0098*/ 	.byte	0x04, 0x36
        /*009a*/ 	.short	(.L_43 - .L_42)
.L_42:
        /*009c*/ 	.word	0x00000008
.L_43:


//--------------------- .nv.info._Z30fused_matmul_transpose_softmaxPfS_S_ii --------------------------
	.section	.nv.info._Z30fused_matmul_transpose_softmaxPfS_S_ii,"",@"SHT_CUDA_INFO"
	.sectionflags	@""
	.align	4


	//----- nvinfo : EIATTR_CUDA_API_VERSION
	.align		4
        /*0000*/ 	.byte	0x04, 0x37
        /*0002*/ 	.short	(.L_45 - .L_44)
.L_44:
        /*0004*/ 	.word	0x00000082


	//----- nvinfo : EIATTR_KPARAM_INFO
	.align		4
.L_45:
        /*0008*/ 	.byte	0x04, 0x17
        /*000a*/ 	.short	(.L_47 - .L_46)
.L_46:
        /*000c*/ 	.word	0x00000000
        /*0010*/ 	.short	0x0004
        /*0012*/ 	.short	0x001c
        /*0014*/ 	.byte	0x00, 0xf0, 0x11, 0x00


	//----- nvinfo : EIATTR_KPARAM_INFO
	.align		4
.L_47:
        /*0018*/ 	.byte	0x04, 0x17
        /*001a*/ 	.short	(.L_49 - .L_48)
.L_48:
        /*001c*/ 	.word	0x00000000
        /*0020*/ 	.short	0x0003
        /*0022*/ 	.short	0x0018
        /*0024*/ 	.byte	0x00, 0xf0, 0x11, 0x00


	//----- nvinfo : EIATTR_KPARAM_INFO
	.align		4
.L_49:
        /*0028*/ 	.byte	0x04, 0x17
        /*002a*/ 	.short	(.L_51 - .L_50)
.L_50:
        /*002c*/ 	.word	0x00000000
        /*0030*/ 	.short	0x0002
        /*0032*/ 	.short	0x0010
        /*0034*/ 	.byte	0x00, 0xf5, 0x21, 0x00


	//----- nvinfo : EIATTR_KPARAM_INFO
	.align		4
.L_51:
        /*0038*/ 	.byte	0x04, 0x17
        /*003a*/ 	.short	(.L_53 - .L_52)
.L_52:
        /*003c*/ 	.word	0x00000000
        /*0040*/ 	.short	0x0001
        /*0042*/ 	.short	0x0008
        /*0044*/ 	.byte	0x00, 0xf5, 0x21, 0x00


	//----- nvinfo : EIATTR_KPARAM_INFO
	.align		4
.L_53:
        /*0048*/ 	.byte	0x04, 0x17
        /*004a*/ 	.short	(.L_55 - .L_54)
.L_54:
        /*004c*/ 	.word	0x00000000
        /*0050*/ 	.short	0x0000
        /*0052*/ 	.short	0x0000
        /*0054*/ 	.byte	0x00, 0xf5, 0x21, 0x00


	//----- nvinfo : EIATTR_SPARSE_MMA_MASK
	.align		4
.L_55:
        /*0058*/ 	.byte	0x03, 0x50
        /*005a*/ 	.short	0x0000


	//----- nvinfo : EIATTR_MAXREG_COUNT
	.align		4
        /*005c*/ 	.byte	0x03, 0x1b
        /*005e*/ 	.short	0x00ff


	//----- nvinfo : EIATTR_NUM_BARRIERS
	.align		4
        /*0060*/ 	.byte	0x02, 0x4c
        /*0062*/ 	.byte	0x01
	.zero		1


	//----- nvinfo : EIATTR_MERCURY_ISA_VERSION
	.align		4
        /*0064*/ 	.byte	0x03, 0x5f
        /*0066*/ 	.short	0x0101


	//----- nvinfo : EIATTR_VRC_CTA_INIT_COUNT
	.align		4
        /*0068*/ 	.byte	0x02, 0x4a
	.zero		1
	.zero		1


	//----- nvinfo : EIATTR_EXIT_INSTR_OFFSETS
	.align		4
        /*006c*/ 	.byte	0x04, 0x1c
        /*006e*/ 	.short	(.L_57 - .L_56)


	//   ....[0]....
.L_56:
        /*0070*/ 	.word	0x00000810


	//   ....[1]....
        /*0074*/ 	.word	0x000020b0


	//   ....[2]....
        /*0078*/ 	.word	0x00002f00


	//   ....[3]....
        /*007c*/ 	.word	0x000036b0


	//   ....[4]....
        /*0080*/ 	.word	0x00003b00


	//   ....[5]....
        /*0084*/ 	.word	0x00003cf0


	//----- nvinfo : EIATTR_CRS_STACK_SIZE
	.align		4
.L_57:
        /*0088*/ 	.byte	0x04, 0x1e
        /*008a*/ 	.short	(.L_59 - .L_58)
.L_58:
        /*008c*/ 	.word	0x00000000


	//----- nvinfo : EIATTR_CBANK_PARAM_SIZE
	.align		4
.L_59:
        /*0090*/ 	.byte	0x03, 0x19
        /*0092*/ 	.short	0x0020


	//----- nvinfo : EIATTR_PARAM_CBANK
	.align		4
        /*0094*/ 	.byte	0x04, 0x0a
        /*0096*/ 	.short	(.L_61 - .L_60)
	.align		4
.L_60:
        /*0098*/ 	.word	index@(.nv.constant0._Z30fused_matmul_transpose_softmaxPfS_S_ii)
        /*009c*/ 	.short	0x0380
        /*009e*/ 	.short	0x0020


	//----- nvinfo : EIATTR_SW_WAR
	.align		4
.L_61:
        /*00a0*/ 	.byte	0x04, 0x36
        /*00a2*/ 	.short	(.L_63 - .L_62)
.L_62:
        /*00a4*/ 	.word	0x00000008
.L_63:


//--------------------- .nv.info._Z7softmaxPfii   --------------------------
	.section	.nv.info._Z7softmaxPfii,"",@"SHT_CUDA_INFO"
	.sectionflags	@""
	.align	4


	//----- nvinfo : EIATTR_CUDA_API_VERSION
	.align		4
        /*0000*/ 	.byte	0x04, 0x37
        /*0002*/ 	.short	(.L_65 - .L_64)
.L_64:
        /*0004*/ 	.word	0x00000082


	//----- nvinfo : EIATTR_KPARAM_INFO
	.align		4
.L_65:
        /*0008*/ 	.byte	0x04, 0x17
        /*000a*/ 	.short	(.L_67 - .L_66)
.L_66:
        /*000c*/ 	.word	0x00000000
        /*0010*/ 	.short	0x0002
        /*0012*/ 	.short	0x000c
        /*0014*/ 	.byte	0x00, 0xf0, 0x11, 0x00


	//----- nvinfo : EIATTR_KPARAM_INFO
	.align		4
.L_67:
        /*0018*/ 	.byte	0x04, 0x17
        /*001a*/ 	.short	(.L_69 - .L_68)
.L_68:
        /*001c*/ 	.word	0x00000000
        /*0020*/ 	.short	0x0001
        /*0022*/ 	.short	0x0008
        /*0024*/ 	.byte	0x00, 0xf0, 0x11, 0x00


	//----- nvinfo : EIATTR_KPARAM_INFO
	.align		4
.L_69:
        /*0028*/ 	.byte	0x04, 0x17
        /*002a*/ 	.short	(.L_71 - .L_70)
.L_70:
        /*002c*/ 	.word	0x00000000
        /*0030*/ 	.short	0x0000
        /*0032*/ 	.short	0x0000
        /*0034*/ 	.byte	0x00, 0xf5, 0x21, 0x00


	//----- nvinfo : EIATTR_SPARSE_MMA_MASK
	.align		4
.L_71:
        /*0038*/ 	.byte	0x03, 0x50
        /*003a*/ 	.short	0x0000


	//----- nvinfo : EIATTR_MAXREG_COUNT
	.align		4
        /*003c*/ 	.byte	0x03, 0x1b
        /*003e*/ 	.short	0x00ff


	//----- nvinfo : EIATTR_NUM_BARRIERS
	.align		4
        /*0040*/ 	.byte	0x02, 0x4c
        /*0042*/ 	.byte	0x01
	.zero		1


	//----- nvinfo : EIATTR_MERCURY_ISA_VERSION
	.align		4
        /*0044*/ 	.byte	0x03, 0x5f
        /*0046*/ 	.short	0x0101


	//----- nvinfo : EIATTR_VRC_CTA_INIT_COUNT
	.align		4
        /*0048*/ 	.byte	0x02, 0x4a
	.zero		1
	.zero		1


	//----- nvinfo : EIATTR_EXIT_INSTR_OFFSETS
	.align		4
        /*004c*/ 	.byte	0x04, 0x1c
        /*004e*/ 	.short	(.L_73 - .L_72)


	//   ....[0]....
.L_72:
        /*0050*/ 	.word	0x000000c0


	//   ....[1]....
        /*0054*/ 	.word	0x00001760


	//   ....[2]....
        /*0058*/ 	.word	0x000025d0


	//   ....[3]....
        /*005c*/ 	.word	0x00002d60


	//   ....[4]....
        /*0060*/ 	.word	0x000031a0


	//   ....[5]....
        /*0064*/ 	.word	0x00003390


	//----- nvinfo : EIATTR_CRS_STACK_SIZE
	.align		4
.L_73:
        /*0068*/ 	.byte	0x04, 0x1e
        /*006a*/ 	.short	(.L_75 - .L_74)
.L_74:
        /*006c*/ 	.word	0x00000000


	//----- nvinfo : EIATTR_CBANK_PARAM_SIZE
	.align		4
.L_75:
        /*0070*/ 	.byte	0x03, 0x19
        /*0072*/ 	.short	0x0010


	//----- nvinfo : EIATTR_PARAM_CBANK
	.align		4
        /*0074*/ 	.byte	0x04, 0x0a
        /*0076*/ 	.short	(.L_77 - .L_76)
	.align		4
.L_76:
        /*0078*/ 	.word	index@(.nv.constant0._Z7softmaxPfii)
        /*007c*/ 	.short	0x0380
        /*007e*/ 	.short	0x0010


	//----- nvinfo : EIATTR_SW_WAR
	.align		4
.L_77:
        /*0080*/ 	.byte	0x04, 0x36
        /*0082*/ 	.short	(.L_79 - .L_78)
.L_78:
        /*0084*/ 	.word	0x00000008
.L_79:


//--------------------- .nv.callgraph             --------------------------
	.section	.nv.callgraph,"",@"SHT_CUDA_CALLGRAPH"
	.align	4
	.sectionentsize	8
	.align		4
        /*0000*/ 	.word	0x00000000
	.align		4
        /*0004*/ 	.word	0xffffffff
	.align		4
        /*0008*/ 	.word	0x00000000
	.align		4
        /*000c*/ 	.word	0xfffffffe
	.align		4
        /*0010*/ 	.word	0x00000000
	.align		4
        /*0014*/ 	.word	0xfffffffd
	.align		4
        /*0018*/ 	.word	0x00000000
	.align		4
        /*001c*/ 	.word	0xfffffffc


//--------------------- .text._Z6matmulPfS_S_iii  --------------------------
	.section	.text._Z6matmulPfS_S_iii,"ax",@progbits
	.align	128
        .global         _Z6matmulPfS_S_iii
        .type           _Z6matmulPfS_S_iii,@function
        .size           _Z6matmulPfS_S_iii,(.L_x_129 - _Z6matmulPfS_S_iii)
        .other          _Z6matmulPfS_S_iii,@"STO_CUDA_ENTRY STV_DEFAULT"
_Z6matmulPfS_S_iii:
.text._Z6matmulPfS_S_iii:
[----:B------:R-:W-:Y:S01]  /*0000*/  LDC R1, c[0x0][0x37c] ;  /* 0x0000df00ff017b82 */ /* 0x000fe20000000800 */
[----:B------:R-:W0:Y:S01]  /*0010*/  S2R R19, SR_CTAID.Y ;  /* 0x0000000000137919 */ /* 0x000e220000002600 */
[----:B------:R-:W1:Y:S01]  /*0020*/  LDCU UR10, c[0x0][0x39c] ;  /* 0x00007380ff0a77ac */ /* 0x000e620008000800 */
[----:B------:R-:W-:Y:S01]  /*0030*/  HFMA2 R21, -RZ, RZ, 0, 0 ;  /* 0x00000000ff157431 */ /* 0x000fe200000001ff */
[----:B------:R-:W0:Y:S01]  /*0040*/  S2R R17, SR_TID.Y ;  /* 0x0000000000117919 */ /* 0x000e220000002200 */
[----:B------:R-:W0:Y:S01]  /*0050*/  LDCU UR4, c[0x0][0x364] ;  /* 0x00006c80ff0477ac */ /* 0x000e220008000800 */
[----:B------:R-:W2:Y:S01]  /*0060*/  S2R R18, SR_CTAID.X ;  /* 0x0000000000127919 */ /* 0x000ea20000002500 */
[----:B------:R-:W2:Y:S01]  /*0070*/  LDCU UR5, c[0x0][0x360] ;  /* 0x00006c00ff0577ac */ /* 0x000ea20008000800 */
[----:B------:R-:W2:Y:S01]  /*0080*/  S2R R16, SR_TID.X ;  /* 0x0000000000107919 */ /* 0x000ea20000002100 */
[----:B------:R-:W3:Y:S01]  /*0090*/  LDCU UR14, c[0x0][0x3a0] ;  /* 0x00007400ff0e77ac */ /* 0x000ee20008000800 */
[----:B------:R-:W4:Y:S01]  /*00a0*/  LDCU.64 UR8, c[0x0][0x358] ;  /* 0x00006b00ff0877ac */ /* 0x000f220008000a00 */
[----:B-1----:R-:W-:Y:S01]  /*00b0*/  UISETP.GE.AND UP0, UPT, UR10, 0x1, UPT ;  /* 0x000000010a00788c */ /* 0x002fe2000bf06270 */
[----:B0-----:R-:W-:-:S02]  /*00c0*/  IMAD R19, R19, UR4, R17 ;  /* 0x0000000413137c24 */ /* 0x001fc4000f8e0211 */
[----:B--2---:R-:W-:-:S06]  /*00d0*/  IMAD R18, R18, UR5, R16 ;  /* 0x0000000512127c24 */ /* 0x004fcc000f8e0210 */
[----:B---34-:R-:W-:Y:S05]  /*00e0*/  BRA.U !UP0, `(.L_x_0) ;  /* 0x0000000508c47547 */ /* 0x018fea000b800000 */
[----:B------:R-:W0:Y:S01]  /*00f0*/  S2UR UR7, SR_CgaCtaId ;  /* 0x00000000000779c3 */ /* 0x000e220000008800 */
[----:B------:R-:W1:Y:S01]  /*0100*/  LDCU UR11, c[0x0][0x3a0] ;  /* 0x00007400ff0b77ac */ /* 0x000e620008000800 */
[----:B------:R-:W-:Y:S01]  /*0110*/  MOV R21, RZ ;  /* 0x000000ff00157202 */ /* 0x000fe20000000f00 */
[----:B------:R-:W-:Y:S01]  /*0120*/  IMAD R6, R19, UR10, R16 ;  /* 0x0000000a13067c24 */ /* 0x000fe2000f8e0210 */
[----:B------:R-:W-:Y:S01]  /*0130*/  UMOV UR5, 0x400 ;  /* 0x0000040000057882 */ /* 0x000fe20000000000 */
[----:B------:R-:W-:-:S03]  /*0140*/  UIADD3 UR4, UPT, UPT, UR10, 0x1f, URZ ;  /* 0x0000001f0a047890 */ /* 0x000fc6000fffe0ff */
[----:B------:R-:W2:Y:S01]  /*0150*/  LDC R0, c[0x0][0x3a0] ;  /* 0x0000e800ff007b82 */ /* 0x000ea20000000800 */
[----:B------:R-:W-:Y:S02]  /*0160*/  UIADD3 UR6, UPT, UPT, UR5, 0x1000, URZ ;  /* 0x0000100005067890 */ /* 0x000fe4000fffe0ff */
[----:B------:R-:W-:Y:S01]  /*0170*/  USHF.R.U32.HI UR4, URZ, 0x5, UR4 ;  /* 0x00000005ff047899 */ /* 0x000fe20008011604 */
[----:B------:R-:W3:Y:S03]  /*0180*/  LDCU.64 UR12, c[0x0][0x398] ;  /* 0x00007300ff0c77ac */ /* 0x000ee60008000a00 */
[----:B------:R-:W-:Y:S01]  /*0190*/  UIADD3 UR4, UPT, UPT, -UR4, URZ, URZ ;  /* 0x000000ff04047290 */ /* 0x000fe2000fffe1ff */
[----:B-1----:R-:W-:Y:S01]  /*01a0*/  IMAD R7, R17, UR11, R18 ;  /* 0x0000000b11077c24 */ /* 0x002fe2000f8e0212 */
[----:B0-----:R-:W-:Y:S02]  /*01b0*/  ULEA UR5, UR7, UR5, 0x18 ;  /* 0x0000000507057291 */ /* 0x001fe4000f8ec0ff */
[----:B------:R-:W-:-:S04]  /*01c0*/  ULEA UR6, UR7, UR6, 0x18 ;  /* 0x0000000607067291 */ /* 0x000fc8000f8ec0ff */
[C---:B------:R-:W-:Y:S02]  /*01d0*/  LEA R5, R17.reuse, UR5, 0x7 ;  /* 0x0000000511057c11 */ /* 0x040fe4000f8e38ff */
[C---:B------:R-:W-:Y:S02]  /*01e0*/  LEA R2, R16.reuse, UR6, 0x2 ;  /* 0x0000000610027c11 */ /* 0x040fe4000f8e10ff */
[----:B------:R-:W-:Y:S02]  /*01f0*/  LEA R4, R16, R5, 0x2 ;  /* 0x0000000510047211 */ /* 0x000fe400078e10ff */
[----:B---3--:R-:W-:-:S07]  /*0200*/  LEA R3, R17, R2, 0x7 ;  /* 0x0000000211037211 */ /* 0x008fce00078e38ff */
.L_x_1:
[----:B------:R-:W-:Y:S01]  /*0210*/  ISETP.GE.U32.AND P1, PT, R16, UR13, PT ;  /* 0x0000000d10007c0c */ /* 0x000fe2000bf26070 */
[----:B------:R-:W-:Y:S01]  /*0220*/  HFMA2 R24, -RZ, RZ, 0, 0 ;  /* 0x00000000ff187431 */ /* 0x000fe200000001ff */
[----:B------:R-:W-:Y:S02]  /*0230*/  ISETP.GE.U32.AND P0, PT, R17, UR13, PT ;  /* 0x0000000d11007c0c */ /* 0x000fe4000bf06070 */
[----:B------:R-:W-:Y:S02]  /*0240*/  ISETP.GE.OR P1, PT, R19, UR12, P1 ;  /* 0x0000000c13007c0c */ /* 0x000fe40008f26670 */
[----:B--2---:R-:W-:Y:S02]  /*0250*/  ISETP.GE.OR P0, PT, R18, R0, P0 ;  /* 0x000000001200720c */ /* 0x004fe40000706670 */
[----:B------:R-:W-:-:S09]  /*0260*/  MOV R29, RZ ;  /* 0x000000ff001d7202 */ /* 0x000fd20000000f00 */
[----:B------:R-:W0:Y:S08]  /*0270*/  @!P1 LDC.64 R10, c[0x0][0x380] ;  /* 0x0000e000ff0a9b82 */ /* 0x000e300000000a00 */
[----:B------:R-:W1:Y:S01]  /*0280*/  @!P0 LDC.64 R8, c[0x0][0x388] ;  /* 0x0000e200ff088b82 */ /* 0x000e620000000a00 */
[----:B0-----:R-:W-:-:S05]  /*0290*/  @!P1 IMAD.WIDE.U32 R10, R6, 0x4, R10 ;  /* 0x00000004060a9825 */ /* 0x001fca00078e000a */
[----:B------:R-:W2:Y:S01]  /*02a0*/  @!P1 LDG.E R29, desc[UR8][R10.64] ;  /* 0x000000080a1d9981 */ /* 0x000ea2000c1e1900 */
[----:B-1----:R-:W-:-:S05]  /*02b0*/  @!P0 IMAD.WIDE.U32 R22, R7, 0x4, R8 ;  /* 0x0000000407168825 */ /* 0x002fca00078e0008 */
[----:B------:R-:W3:Y:S01]  /*02c0*/  @!P0 LDG.E R24, desc[UR8][R22.64] ;  /* 0x0000000816188981 */ /* 0x000ee2000c1e1900 */
[----:B------:R-:W-:-:S04]  /*02d0*/  UIADD3 UR4, UPT, UPT, UR4, 0x1, URZ ;  /* 0x0000000104047890 */ /* 0x000fc8000fffe0ff */
[----:B------:R-:W-:Y:S01]  /*02e0*/  UISETP.NE.AND UP0, UPT, UR4, URZ, UPT ;  /* 0x000000ff0400728c */ /* 0x000fe2000bf05270 */
[----:B------:R-:W-:Y:S01]  /*02f0*/  IADD3 R17, PT, PT, R17, 0x20, RZ ;  /* 0x0000002011117810 */ /* 0x000fe20007ffe0ff */
[----:B--2---:R-:W-:Y:S04]  /*0300*/  STS [R4], R29 ;  /* 0x0000001d04007388 */ /* 0x004fe80000000800 */
[----:B---3--:R-:W-:Y:S01]  /*0310*/  STS [R3], R24 ;  /* 0x0000001803007388 */ /* 0x008fe20000000800 */
[----:B------:R-:W-:Y:S06]  /*0320*/  BAR.SYNC.DEFER_BLOCKING 0x0 ;  /* 0x0000000000007b1d */ /* 0x000fec0000010000 */
[----:B------:R-:W-:Y:S04]  /*0330*/  LDS R28, [R2] ;  /* 0x00000000021c7984 */ /* 0x000fe80000000800 */
[----:B------:R-:W0:Y:S04]  /*0340*/  LDS.128 R12, [R5] ;  /* 0x00000000050c7984 */ /* 0x000e280000000c00 */
[----:B------:R-:W1:Y:S04]  /*0350*/  LDS R23, [R2+0x80] ;  /* 0x0000800002177984 */ /* 0x000e680000000800 */
[----:B------:R-:W2:Y:S04]  /*0360*/  LDS R27, [R2+0x100] ;  /* 0x00010000021b7984 */ /* 0x000ea80000000800 */
[----:B------:R-:W3:Y:S04]  /*0370*/  LDS R26, [R2+0x180] ;  /* 0x00018000021a7984 */ /* 0x000ee80000000800 */
[----:B------:R-:W-:Y:S04]  /*0380*/  LDS R25, [R2+0x200] ;  /* 0x0002000002197984 */ /* 0x000fe80000000800 */
[----:B------:R-:W4:Y:S04]  /*0390*/  LDS.128 R8, [R5+0x10] ;  /* 0x0000100005087984 */ /* 0x000f280000000c00 */
[----:B------:R-:W5:Y:S04]  /*03a0*/  LDS R20, [R2+0x280] ;  /* 0x0002800002147984 */ /* 0x000f680000000800 */
[----:B------:R-:W-:Y:S04]  /*03b0*/  LDS R24, [R2+0x380] ;  /* 0x0003800002187984 */ /* 0x000fe80000000800 */
[----:B------:R-:W-:Y:S01]  /*03c0*/  LDS R22, [R2+0x480] ;  /* 0x0004800002167984 */ /* 0x000fe20000000800 */
[----:B0-----:R-:W-:-:S03]  /*03d0*/  FFMA R12, R12, R28, R21 ;  /* 0x0000001c0c0c7223 */ /* 0x001fc60000000015 */
[----:B------:R-:W0:Y:S01]  /*03e0*/  LDS R21, [R2+0x300] ;  /* 0x0003000002157984 */ /* 0x000e220000000800 */
[----:B-1----:R-:W-:-:S03]  /*03f0*/  FFMA R12, R23, R13, R12 ;  /* 0x0000000d170c7223 */ /* 0x002fc6000000000c */
[----:B------:R-:W-:Y:S01]  /*0400*/  LDS R23, [R2+0x400] ;  /* 0x0004000002177984 */ /* 0x000fe20000000800 */
[----:B--2---:R-:W-:-:S04]  /*0410*/  FFMA R27, R27, R14, R12 ;  /* 0x0000000e1b1b7223 */ /* 0x004fc8000000000c */
[----:B---3--:R-:W-:Y:S02]  /*0420*/  FFMA R27, R26, R15, R27 ;  /* 0x0000000f1a1b7223 */ /* 0x008fe4000000001b */
[----:B------:R-:W1:Y:S04]  /*0430*/  LDS.128 R12, [R5+0x20] ;  /* 0x00002000050c7984 */ /* 0x000e680000000c00 */
[----:B------:R-:W-:Y:S01]  /*0440*/  LDS R26, [R2+0x580] ;  /* 0x00058000021a7984 */ /* 0x000fe20000000800 */
[----:B----4-:R-:W-:-:S03]  /*0450*/  FFMA R27, R8, R25, R27 ;  /* 0x00000019081b7223 */ /* 0x010fc6000000001b */
[----:B------:R-:W2:Y:S01]  /*0460*/  LDS R25, [R2+0x500] ;  /* 0x0005000002197984 */ /* 0x000ea20000000800 */
[----:B-----5:R-:W-:-:S04]  /*0470*/  FFMA R20, R20, R9, R27 ;  /* 0x0000000914147223 */ /* 0x020fc8000000001b */
[----:B0-----:R-:W-:Y:S02]  /*0480*/  FFMA R21, R21, R10, R20 ;  /* 0x0000000a15157223 */ /* 0x001fe40000000014 */
[----:B------:R-:W-:Y:S02]  /*0490*/  LDS R20, [R2+0x680] ;  /* 0x0006800002147984 */ /* 0x000fe40000000800 */
[----:B------:R-:W-:Y:S02]  /*04a0*/  FFMA R27, R24, R11, R21 ;  /* 0x0000000b181b7223 */ /* 0x000fe40000000015 */
[----:B------:R-:W-:Y:S04]  /*04b0*/  LDS R21, [R2+0x600] ;  /* 0x0006000002157984 */ /* 0x000fe80000000800 */
[----:B------:R-:W0:Y:S01]  /*04c0*/  LDS.128 R8, [R5+0x30] ;  /* 0x0000300005087984 */ /* 0x000e220000000c00 */
[----:B-1----:R-:W-:-:S03]  /*04d0*/  FFMA R27, R12, R23, R27 ;  /* 0x000000170c1b7223 */ /* 0x002fc6000000001b */
[----:B------:R-:W1:Y:S01]  /*04e0*/  LDS R23, [R2+0x700] ;  /* 0x0007000002177984 */ /* 0x000e620000000800 */
[----:B------:R-:W-:-:S03]  /*04f0*/  FFMA R22, R22, R13, R27 ;  /* 0x0000000d16167223 */ /* 0x000fc6000000001b */
[----:B------:R-:W3:Y:S01]  /*0500*/  LDS R24, [R2+0x780] ;  /* 0x0007800002187984 */ /* 0x000ee20000000800 */
[----:B--2---:R-:W-:-:S03]  /*0510*/  FFMA R25, R25, R14, R22 ;  /* 0x0000000e19197223 */ /* 0x004fc60000000016 */
[----:B------:R-:W-:Y:S01]  /*0520*/  LDS R22, [R2+0x880] ;  /* 0x0008800002167984 */ /* 0x000fe20000000800 */
[----:B------:R-:W-:-:S03]  /*0530*/  FFMA R27, R26, R15, R25 ;  /* 0x0000000f1a1b7223 */ /* 0x000fc60000000019 */
[----:B------:R-:W-:Y:S04]  /*0540*/  LDS R25, [R2+0x800] ;  /* 0x0008000002197984 */ /* 0x000fe80000000800 */
[----:B------:R-:W2:Y:S04]  /*0550*/  LDS.128 R12, [R5+0x40] ;  /* 0x00004000050c7984 */ /* 0x000ea80000000c00 */
[----:B------:R-:W-:Y:S01]  /*0560*/  LDS R26, [R2+0x980] ;  /* 0x00098000021a7984 */ /* 0x000fe20000000800 */
[----:B0-----:R-:W-:-:S03]  /*0570*/  FFMA R27, R8, R21, R27 ;  /* 0x00000015081b7223 */ /* 0x001fc6000000001b */
[----:B------:R-:W0:Y:S01]  /*0580*/  LDS R21, [R2+0x900] ;  /* 0x0009000002157984 */ /* 0x000e220000000800 */
[----:B------:R-:W-:-:S04]  /*0590*/  FFMA R20, R20, R9, R27 ;  /* 0x0000000914147223 */ /* 0x000fc8000000001b */
[----:B-1----:R-:W-:Y:S02]  /*05a0*/  FFMA R23, R23, R10, R20 ;  /* 0x0000000a17177223 */ /* 0x002fe40000000014 */
[----:B------:R-:W-:Y:S02]  /*05b0*/  LDS R20, [R2+0xa80] ;  /* 0x000a800002147984 */ /* 0x000fe40000000800 */
[----:B---3--:R-:W-:Y:S02]  /*05c0*/  FFMA R27, R24, R11, R23 ;  /* 0x0000000b181b7223 */ /* 0x008fe40000000017 */
[----:B------:R-:W-:Y:S04]  /*05d0*/  LDS R23, [R2+0xa00] ;  /* 0x000a000002177984 */ /* 0x000fe80000000800 */
[----:B------:R-:W1:Y:S01]  /*05e0*/  LDS.128 R8, [R5+0x50] ;  /* 0x0000500005087984 */ /* 0x000e620000000c00 */
[----:B--2---:R-:W-:-:S03]  /*05f0*/  FFMA R27, R12, R25, R27 ;  /* 0x000000190c1b7223 */ /* 0x004fc6000000001b */
[----:B------:R-:W2:Y:S01]  /*0600*/  LDS R25, [R2+0xb00] ;  /* 0x000b000002197984 */ /* 0x000ea20000000800 */
[----:B------:R-:W-:-:S03]  /*0610*/  FFMA R12, R22, R13, R27 ;  /* 0x0000000d160c7223 */ /* 0x000fc6000000001b */
[----:B------:R-:W3:Y:S04]  /*0620*/  LDS R22, [R2+0xb80] ;  /* 0x000b800002167984 */ /* 0x000ee80000000800 */
[----:B------:R-:W-:Y:S01]  /*0630*/  LDS R24, [R2+0xc80] ;  /* 0x000c800002187984 */ /* 0x000fe20000000800 */
[----:B0-----:R-:W-:-:S04]  /*0640*/  FFMA R21, R21, R14, R12 ;  /* 0x0000000e15157223 */ /* 0x001fc8000000000c */
[----:B------:R-:W-:Y:S02]  /*0650*/  FFMA R27, R26, R15, R21 ;  /* 0x0000000f1a1b7223 */ /* 0x000fe40000000015 */
[----:B------:R-:W-:Y:S04]  /*0660*/  LDS R21, [R2+0xc00] ;  /* 0x000c000002157984 */ /* 0x000fe80000000800 */
[----:B------:R-:W0:Y:S01]  /*0670*/  LDS.128 R12, [R5+0x60] ;  /* 0x00006000050c7984 */ /* 0x000e220000000c00 */
[----:B-1----:R-:W-:-:S04]  /*0680*/  FFMA R23, R8, R23, R27 ;  /* 0x0000001708177223 */ /* 0x002fc8000000001b */
[----:B------:R-:W-:Y:S02]  /*0690*/  FFMA R20, R20, R9, R23 ;  /* 0x0000000914147223 */ /* 0x000fe40000000017 */
[----:B------:R-:W1:Y:S02]  /*06a0*/  LDS R23, [R2+0xd00] ;  /* 0x000d000002177984 */ /* 0x000e640000000800 */
[----:B--2---:R-:W-:Y:S02]  /*06b0*/  FFMA R25, R25, R10, R20 ;  /* 0x0000000a19197223 */ /* 0x004fe40000000014 */
[----:B------:R-:W2:Y:S02]  /*06c0*/  LDS R20, [R2+0xd80] ;  /* 0x000d800002147984 */ /* 0x000ea40000000800 */
[----:B---3--:R-:W-:Y:S02]  /*06d0*/  FFMA R27, R22, R11, R25 ;  /* 0x0000000b161b7223 */ /* 0x008fe40000000019 */
[----:B------:R-:W-:Y:S04]  /*06e0*/  LDS R25, [R2+0xe00] ;  /* 0x000e000002197984 */ /* 0x000fe80000000800 */
[----:B------:R-:W3:Y:S04]  /*06f0*/  LDS.128 R8, [R5+0x70] ;  /* 0x0000700005087984 */ /* 0x000ee80000000c00 */
[----:B------:R-:W4:Y:S01]  /*0700*/  LDS R22, [R2+0xe80] ;  /* 0x000e800002167984 */ /* 0x000f220000000800 */
[----:B0-----:R-:W-:-:S03]  /*0710*/  FFMA R27, R12, R21, R27 ;  /* 0x000000150c1b7223 */ /* 0x001fc6000000001b */
[----:B------:R-:W0:Y:S04]  /*0720*/  LDS R21, [R2+0xf00] ;  /* 0x000f000002157984 */ /* 0x000e280000000800 */
[----:B------:R-:W5:Y:S01]  /*0730*/  LDS R12, [R2+0xf80] ;  /* 0x000f8000020c7984 */ /* 0x000f620000000800 */
[----:B------:R-:W-:-:S04]  /*0740*/  FFMA R24, R24, R13, R27 ;  /* 0x0000000d18187223 */ /* 0x000fc8000000001b */
[----:B-1----:R-:W-:-:S04]  /*0750*/  FFMA R23, R23, R14, R24 ;  /* 0x0000000e17177223 */ /* 0x002fc80000000018 */
[----:B--2---:R-:W-:-:S04]  /*0760*/  FFMA R15, R20, R15, R23 ;  /* 0x0000000f140f7223 */ /* 0x004fc80000000017 */
[----:B---3--:R-:W-:-:S04]  /*0770*/  FFMA R15, R8, R25, R15 ;  /* 0x00000019080f7223 */ /* 0x008fc8000000000f */
[----:B----4-:R-:W-:Y:S01]  /*0780*/  FFMA R22, R22, R9, R15 ;  /* 0x0000000916167223 */ /* 0x010fe2000000000f */
[----:B------:R-:W-:Y:S02]  /*0790*/  IADD3 R16, PT, PT, R16, 0x20, RZ ;  /* 0x0000002010107810 */ /* 0x000fe40007ffe0ff */
[----:B------:R-:W-:Y:S02]  /*07a0*/  IADD3 R6, PT, PT, R6, 0x20, RZ ;  /* 0x0000002006067810 */ /* 0x000fe40007ffe0ff */
[----:B------:R-:W-:Y:S01]  /*07b0*/  LEA R7, R0, R7, 0x5 ;  /* 0x0000000700077211 */ /* 0x000fe200078e28ff */
[----:B0-----:R-:W-:-:S04]  /*07c0*/  FFMA R21, R21, R10, R22 ;  /* 0x0000000a15157223 */ /* 0x001fc80000000016 */
[----:B-----5:R-:W-:Y:S01]  /*07d0*/  FFMA R21, R12, R11, R21 ;  /* 0x0000000b0c157223 */ /* 0x020fe20000000015 */
[----:B------:R-:W-:Y:S06]  /*07e0*/  BAR.SYNC.DEFER_BLOCKING 0x0 ;  /* 0x0000000000007b1d */ /* 0x000fec0000010000 */
[----:B------:R-:W-:Y:S05]  /*07f0*/  BRA.U UP0, `(.L_x_1) ;  /* 0xfffffff900847547 */ /* 0x000fea000b83ffff */
.L_x_0:
[----:B------:R-:W0:Y:S01]  /*0800*/  LDCU UR4, c[0x0][0x398] ;  /* 0x00007300ff0477ac */ /* 0x000e220008000800 */
[----:B------:R-:W-:-:S04]  /*0810*/  ISETP.GE.AND P0, PT, R18, UR14, PT ;  /* 0x0000000e12007c0c */ /* 0x000fc8000bf06270 */
[----:B0-----:R-:W-:-:S13]  /*0820*/  ISETP.GE.OR P0, PT, R19, UR4, P0 ;  /* 0x0000000413007c0c */ /* 0x001fda0008706670 */
[----:B------:R-:W-:Y:S05]  /*0830*/  @P0 EXIT ;  /* 0x000000000000094d */ /* 0x000fea0003800000 */
[----:B------:R-:W0:Y:S01]  /*0840*/  LDC.64 R2, c[0x0][0x390] ;  /* 0x0000e400ff027b82 */ /* 0x000e220000000a00 */
[----:B------:R-:W-:-:S04]  /*0850*/  IMAD R19, R19, UR14, R18 ;  /* 0x0000000e13137c24 */ /* 0x000fc8000f8e0212 */
[----:B0-----:R-:W-:-:S05]  /*0860*/  IMAD.WIDE R2, R19, 0x4, R2 ;  /* 0x0000000413027825 */ /* 0x001fca00078e0202 */
[----:B------:R-:W-:Y:S01]  /*0870*/  STG.E desc[UR8][R2.64], R21 ;  /* 0x0000001502007986 */ /* 0x000fe2000c101908 */
[----:B------:R-:W-:Y:S05]  /*0880*/  EXIT ;  /* 0x000000000000794d */ /* 0x000fea0003800000 */
.L_x_2:
[----:B------:R-:W-:-:S00]  /*0890*/  BRA `(.L_x_2) ;  /* 0xfffffffc00fc7947 */ /* 0x000fc0000383ffff */
[----:B------:R-:W-:-:S00]  /*08a0*/  NOP ;  /* 0x0000000000007918 */ /* 0x000fc00000000000 */
        /* <DEDUP_REMOVED lines=13> */
.L_x_129:


//--------------------- .text._Z30fused_matmul_transpose_softmaxPfS_S_ii --------------------------
	.section	.text._Z30fused_matmul_transpose_softmaxPfS_S_ii,"ax",@progbits
	.align	128
        .global         _Z30fused_matmul_transpose_softmaxPfS_S_ii
        .type           _Z30fused_matmul_transpose_softmaxPfS_S_ii,@function
        .size           _Z30fused_matmul_transpose_softmaxPfS_S_ii,(.L_x_127 - _Z30fused_matmul_transpose_softmaxPfS_S_ii)
        .other          _Z30fused_matmul_transpose_softmaxPfS_S_ii,@"STO_CUDA_ENTRY STV_DEFAULT"
_Z30fused_matmul_transpose_softmaxPfS_S_ii:
.text._Z30fused_matmul_transpose_softmaxPfS_S_ii:
        /* <DEDUP_REMOVED lines=9> */
[----:B------:R-:W3:Y:S01]  /*0090*/  LDCU.64 UR10, c[0x0][0x358] ;  /* 0x00006b00ff0a77ac */ /* 0x000ee20008000a00 */
[----:B-1----:R-:W-:Y:S01]  /*00a0*/  UISETP.GE.AND UP0, UPT, UR8, 0x1, UPT ;  /* 0x000000010800788c */ /* 0x002fe2000bf06270 */
[----:B0-----:R-:W-:-:S02]  /*00b0*/  IMAD R22, R22, UR4, R21 ;  /* 0x0000000416167c24 */ /* 0x001fc4000f8e0215 */
[----:B--2---:R-:W-:-:S06]  /*00c0*/  IMAD R20, R20, UR5, R19 ;  /* 0x0000000514147c24 */ /* 0x004fcc000f8e0213 */
[----:B---3--:R-:W-:Y:S05]  /*00d0*/  BRA.U !UP0, `(.L_x_3) ;  /* 0x0000000508c07547 */ /* 0x008fea000b800000 */
[----:B------:R-:W0:Y:S01]  /*00e0*/  S2UR UR7, SR_CgaCtaId ;  /* 0x00000000000779c3 */ /* 0x000e220000008800 */
[----:B------:R-:W-:Y:S01]  /*00f0*/  UMOV UR5, 0x400 ;  /* 0x0000040000057882 */ /* 0x000fe20000000000 */
[----:B------:R-:W-:Y:S01]  /*0100*/  UIADD3 UR4, UPT, UPT, UR8, 0x1f, URZ ;  /* 0x0000001f08047890 */ /* 0x000fe2000fffe0ff */
[----:B------:R-:W-:Y:S01]  /*0110*/  MOV R7, RZ ;  /* 0x000000ff00077202 */ /* 0x000fe20000000f00 */
[----:B------:R-:W-:Y:S01]  /*0120*/  UIADD3 UR6, UPT, UPT, UR5, 0x1000, URZ ;  /* 0x0000100005067890 */ /* 0x000fe2000fffe0ff */
[----:B------:R-:W-:Y:S01]  /*0130*/  IMAD R18, R20, UR8, R21 ;  /* 0x0000000814127c24 */ /* 0x000fe2000f8e0215 */
[----:B------:R-:W-:Y:S01]  /*0140*/  USHF.R.U32.HI UR4, URZ, 0x5, UR4 ;  /* 0x00000005ff047899 */ /* 0x000fe20008011604 */
[----:B------:R-:W-:Y:S01]  /*0150*/  IMAD R17, R22, UR8, R19 ;  /* 0x0000000816117c24 */ /* 0x000fe2000f8e0213 */
[----:B------:R-:W1:Y:S02]  /*0160*/  LDCU.64 UR12, c[0x0][0x398] ;  /* 0x00007300ff0c77ac */ /* 0x000e640008000a00 */
[----:B------:R-:W-:-:S02]  /*0170*/  UIADD3 UR4, UPT, UPT, -UR4, URZ, URZ ;  /* 0x000000ff04047290 */ /* 0x000fc4000fffe1ff */
[----:B0-----:R-:W-:Y:S02]  /*0180*/  ULEA UR5, UR7, UR5, 0x18 ;  /* 0x0000000507057291 */ /* 0x001fe4000f8ec0ff */
[----:B------:R-:W-:-:S04]  /*0190*/  ULEA UR6, UR7, UR6, 0x18 ;  /* 0x0000000607067291 */ /* 0x000fc8000f8ec0ff */
[----:B------:R-:W-:Y:S02]  /*01a0*/  LEA R16, R21, UR5, 0x7 ;  /* 0x0000000515107c11 */ /* 0x000fe4000f8e38ff */
[C---:B------:R-:W-:Y:S02]  /*01b0*/  LEA R0, R19.reuse, UR6, 0x2 ;  /* 0x0000000613007c11 */ /* 0x040fe4000f8e10ff */
[----:B------:R-:W-:Y:S02]  /*01c0*/  LEA R3, R19, R16, 0x2 ;  /* 0x0000001013037211 */ /* 0x000fe400078e10ff */
[----:B-1----:R-:W-:-:S07]  /*01d0*/  LEA R2, R21, R0, 0x7 ;  /* 0x0000000015027211 */ /* 0x002fce00078e38ff */
.L_x_4:
[----:B------:R-:W-:Y:S01]  /*01e0*/  UMOV UR8, UR13 ;  /* 0x0000000d00087c82 */ /* 0x000fe20008000000 */
[----:B------:R-:W-:Y:S01]  /*01f0*/  HFMA2 R6, -RZ, RZ, 0, 0 ;  /* 0x00000000ff067431 */ /* 0x000fe200000001ff */
[----:B------:R-:W-:Y:S02]  /*0200*/  ISETP.GE.U32.AND P0, PT, R19, UR8, PT ;  /* 0x0000000813007c0c */ /* 0x000fe4000bf06070 */
[----:B------:R-:W-:Y:S02]  /*0210*/  ISETP.GE.U32.AND P1, PT, R21, UR8, PT ;  /* 0x0000000815007c0c */ /* 0x000fe4000bf26070 */
[----:B------:R-:W-:Y:S02]  /*0220*/  ISETP.GE.OR P0, PT, R22, UR12, P0 ;  /* 0x0000000c16007c0c */ /* 0x000fe40008706670 */
[----:B------:R-:W-:Y:S02]  /*0230*/  ISETP.GE.OR P1, PT, R20, UR12, P1 ;  /* 0x0000000c14007c0c */ /* 0x000fe40008f26670 */
        /* <DEDUP_REMOVED lines=9> */
[----:B------:R-:W-:Y:S02]  /*02d0*/  IADD3 R21, PT, PT, R21, 0x20, RZ ;  /* 0x0000002015157810 */ /* 0x000fe40007ffe0ff */
[----:B------:R-:W-:Y:S02]  /*02e0*/  IADD3 R19, PT, PT, R19, 0x20, RZ ;  /* 0x0000002013137810 */ /* 0x000fe40007ffe0ff */
[----:B------:R-:W-:Y:S02]  /*02f0*/  IADD3 R17, PT, PT, R17, 0x20, RZ ;  /* 0x0000002011117810 */ /* 0x000fe40007ffe0ff */
        /* <DEDUP_REMOVED lines=12> */
[----:B------:R-:W5:Y:S01]  /*03c0*/  LDS R23, [R0+0x300] ;  /* 0x0003000000177984 */ /* 0x000f620000000800 */
[----:B0-----:R-:W-:-:S03]  /*03d0*/  FFMA R8, R8, R26, R7 ;  /* 0x0000001a08087223 */ /* 0x001fc60000000007 */
[----:B------:R-:W0:Y:S01]  /*03e0*/  LDS R26, [R0+0x380] ;  /* 0x00038000001a7984 */ /* 0x000e220000000800 */
[----:B-1----:R-:W-:-:S03]  /*03f0*/  FFMA R9, R29, R9, R8 ;  /* 0x000000091d097223 */ /* 0x002fc60000000008 */
[----:B------:R-:W-:Y:S01]  /*0400*/  LDS R8, [R0+0x480] ;  /* 0x0004800000087984 */ /* 0x000fe20000000800 */
[----:B--2---:R-:W-:-:S03]  /*0410*/  FFMA R27, R4, R10, R9 ;  /* 0x0000000a041b7223 */ /* 0x004fc60000000009 */
[----:B------:R-:W-:Y:S04]  /*0420*/  LDS R9, [R0+0x400] ;  /* 0x0004000000097984 */ /* 0x000fe80000000800 */
[----:B------:R-:W1:Y:S01]  /*0430*/  LDS.128 R4, [R16+0x20] ;  /* 0x0000200010047984 */ /* 0x000e620000000c00 */
[----:B---3--:R-:W-:-:S03]  /*0440*/  FFMA R27, R28, R11, R27 ;  /* 0x0000000b1c1b7223 */ /* 0x008fc6000000001b */
[----:B------:R-:W2:Y:S01]  /*0450*/  LDS R11, [R0+0x500] ;  /* 0x00050000000b7984 */ /* 0x000ea20000000800 */
[----:B----4-:R-:W-:-:S03]  /*0460*/  FFMA R25, R12, R25, R27 ;  /* 0x000000190c197223 */ /* 0x010fc6000000001b */
[----:B------:R-:W-:Y:S01]  /*0470*/  LDS R29, [R0+0x900] ;  /* 0x00090000001d7984 */ /* 0x000fe20000000800 */
[----:B-----5:R-:W-:-:S03]  /*0480*/  FFMA R10, R24, R13, R25 ;  /* 0x0000000d180a7223 */ /* 0x020fc60000000019 */
[----:B------:R-:W3:Y:S01]  /*0490*/  LDS R24, [R0+0x580] ;  /* 0x0005800000187984 */ /* 0x000ee20000000800 */
[----:B------:R-:W-:-:S03]  /*04a0*/  FFMA R23, R23, R14, R10 ;  /* 0x0000000e17177223 */ /* 0x000fc6000000000a */
[----:B------:R-:W-:Y:S04]  /*04b0*/  LDS R25, [R0+0x700] ;  /* 0x0007000000197984 */ /* 0x000fe80000000800 */
[----:B------:R-:W-:Y:S01]  /*04c0*/  LDS R28, [R0+0xa80] ;  /* 0x000a8000001c7984 */ /* 0x000fe20000000800 */
[----:B0-----:R-:W-:-:S03]  /*04d0*/  FFMA R27, R26, R15, R23 ;  /* 0x0000000f1a1b7223 */ /* 0x001fc60000000017 */
[----:B------:R-:W-:Y:S04]  /*04e0*/  LDS R23, [R0+0x600] ;  /* 0x0006000000177984 */ /* 0x000fe80000000800 */
[----:B------:R-:W0:Y:S04]  /*04f0*/  LDS.128 R12, [R16+0x30] ;  /* 0x00003000100c7984 */ /* 0x000e280000000c00 */
[----:B------:R-:W4:Y:S01]  /*0500*/  LDS R26, [R0+0x680] ;  /* 0x00068000001a7984 */ /* 0x000f220000000800 */
[----:B-1----:R-:W-:-:S03]  /*0510*/  FFMA R9, R4, R9, R27 ;  /* 0x0000000904097223 */ /* 0x002fc6000000001b */
[----:B------:R-:W1:Y:S01]  /*0520*/  LDS R4, [R0+0x780] ;  /* 0x0007800000047984 */ /* 0x000e620000000800 */
[----:B------:R-:W-:-:S03]  /*0530*/  FFMA R8, R8, R5, R9 ;  /* 0x0000000508087223 */ /* 0x000fc60000000009 */
[----:B------:R-:W-:Y:S01]  /*0540*/  LDS R27, [R0+0x800] ;  /* 0x00080000001b7984 */ /* 0x000fe20000000800 */
[----:B--2---:R-:W-:-:S03]  /*0550*/  FFMA R5, R11, R6, R8 ;  /* 0x000000060b057223 */ /* 0x004fc60000000008 */
[----:B------:R-:W2:Y:S01]  /*0560*/  LDS.128 R8, [R16+0x40] ;  /* 0x0000400010087984 */ /* 0x000ea20000000c00 */
[----:B---3--:R-:W-:-:S03]  /*0570*/  FFMA R5, R24, R7, R5 ;  /* 0x0000000718057223 */ /* 0x008fc60000000005 */
[----:B------:R-:W3:Y:S01]  /*0580*/  LDS R24, [R0+0x880] ;  /* 0x0008800000187984 */ /* 0x000ee20000000800 */
[----:B0-----:R-:W-:-:S03]  /*0590*/  FFMA R5, R12, R23, R5 ;  /* 0x000000170c057223 */ /* 0x001fc60000000005 */
[----:B------:R-:W-:Y:S01]  /*05a0*/  LDS R23, [R0+0xa00] ;  /* 0x000a000000177984 */ /* 0x000fe20000000800 */
[----:B----4-:R-:W-:-:S04]  /*05b0*/  FFMA R26, R26, R13, R5 ;  /* 0x0000000d1a1a7223 */ /* 0x010fc80000000005 */
[----:B------:R-:W-:Y:S02]  /*05c0*/  FFMA R25, R25, R14, R26 ;  /* 0x0000000e19197223 */ /* 0x000fe4000000001a */
[----:B------:R-:W0:Y:S02]  /*05d0*/  LDS R26, [R0+0x980] ;  /* 0x00098000001a7984 */ /* 0x000e240000000800 */
[----:B-1----:R-:W-:Y:S02]  /*05e0*/  FFMA R15, R4, R15, R25 ;  /* 0x0000000f040f7223 */ /* 0x002fe40000000019 */
[----:B------:R-:W1:Y:S04]  /*05f0*/  LDS.128 R4, [R16+0x50] ;  /* 0x0000500010047984 */ /* 0x000e680000000c00 */
[----:B------:R-:W4:Y:S01]  /*0600*/  LDS R25, [R0+0xb00] ;  /* 0x000b000000197984 */ /* 0x000f220000000800 */
[----:B--2---:R-:W-:-:S03]  /*0610*/  FFMA R15, R8, R27, R15 ;  /* 0x0000001b080f7223 */ /* 0x004fc6000000000f */
[----:B------:R-:W2:Y:S01]  /*0620*/  LDS R8, [R0+0xb80] ;  /* 0x000b800000087984 */ /* 0x000ea20000000800 */
[----:B---3--:R-:W-:-:S03]  /*0630*/  FFMA R24, R24, R9, R15 ;  /* 0x0000000918187223 */ /* 0x008fc6000000000f */
[----:B------:R-:W-:Y:S04]  /*0640*/  LDS R9, [R0+0xc00] ;  /* 0x000c000000097984 */ /* 0x000fe80000000800 */
[----:B------:R-:W3:Y:S01]  /*0650*/  LDS.128 R12, [R16+0x60] ;  /* 0x00006000100c7984 */ /* 0x000ee20000000c00 */
[----:B------:R-:W-:-:S03]  /*0660*/  FFMA R29, R29, R10, R24 ;  /* 0x0000000a1d1d7223 */ /* 0x000fc60000000018 */
[----:B------:R-:W5:Y:S04]  /*0670*/  LDS R10, [R0+0xc80] ;  /* 0x000c8000000a7984 */ /* 0x000f680000000800 */
[----:B------:R-:W-:Y:S01]  /*0680*/  LDS R24, [R0+0xd80] ;  /* 0x000d800000187984 */ /* 0x000fe20000000800 */
[----:B0-----:R-:W-:-:S04]  /*0690*/  FFMA R11, R26, R11, R29 ;  /* 0x0000000b1a0b7223 */ /* 0x001fc8000000001d */
[----:B-1----:R-:W-:Y:S02]  /*06a0*/  FFMA R11, R4, R23, R11 ;  /* 0x00000017040b7223 */ /* 0x002fe4000000000b */
[----:B------:R-:W-:Y:S02]  /*06b0*/  LDS R23, [R0+0xf00] ;  /* 0x000f000000177984 */ /* 0x000fe40000000800 */
[----:B------:R-:W-:Y:S02]  /*06c0*/  FFMA R28, R28, R5, R11 ;  /* 0x000000051c1c7223 */ /* 0x000fe4000000000b */
[----:B------:R-:W0:Y:S02]  /*06d0*/  LDS R11, [R0+0xd00] ;  /* 0x000d0000000b7984 */ /* 0x000e240000000800 */
[----:B----4-:R-:W-:-:S04]  /*06e0*/  FFMA R25, R25, R6, R28 ;  /* 0x0000000619197223 */ /* 0x010fc8000000001c */
[----:B--2---:R-:W-:Y:S02]  /*06f0*/  FFMA R27, R8, R7, R25 ;  /* 0x00000007081b7223 */ /* 0x004fe40000000019 */
[----:B------:R-:W-:Y:S04]  /*0700*/  LDS R25, [R0+0xe00] ;  /* 0x000e000000197984 */ /* 0x000fe80000000800 */
[----:B------:R-:W1:Y:S04]  /*0710*/  LDS.128 R4, [R16+0x70] ;  /* 0x0000700010047984 */ /* 0x000e680000000c00 */
[----:B------:R-:W2:Y:S01]  /*0720*/  LDS R8, [R0+0xe80] ;  /* 0x000e800000087984 */ /* 0x000ea20000000800 */
[----:B---3--:R-:W-:-:S03]  /*0730*/  FFMA R9, R12, R9, R27 ;  /* 0x000000090c097223 */ /* 0x008fc6000000001b */
[----:B------:R-:W3:Y:S01]  /*0740*/  LDS R12, [R0+0xf80] ;  /* 0x000f8000000c7984 */ /* 0x000ee20000000800 */
[----:B-----5:R-:W-:-:S04]  /*0750*/  FFMA R10, R10, R13, R9 ;  /* 0x0000000d0a0a7223 */ /* 0x020fc80000000009 */
[----:B0-----:R-:W-:-:S04]  /*0760*/  FFMA R11, R11, R14, R10 ;  /* 0x0000000e0b0b7223 */ /* 0x001fc8000000000a */
[----:B------:R-:W-:-:S04]  /*0770*/  FFMA R11, R24, R15, R11 ;  /* 0x0000000f180b7223 */ /* 0x000fc8000000000b */
[----:B-1----:R-:W-:-:S04]  /*0780*/  FFMA R11, R4, R25, R11 ;  /* 0x00000019040b7223 */ /* 0x002fc8000000000b */
[----:B--2---:R-:W-:-:S04]  /*0790*/  FFMA R8, R8, R5, R11 ;  /* 0x0000000508087223 */ /* 0x004fc8000000000b */
[----:B------:R-:W-:-:S04]  /*07a0*/  FFMA R23, R23, R6, R8 ;  /* 0x0000000617177223 */ /* 0x000fc80000000008 */
[----:B---3--:R-:W-:Y:S01]  /*07b0*/  FFMA R7, R12, R7, R23 ;  /* 0x000000070c077223 */ /* 0x008fe20000000017 */
[----:B------:R-:W-:Y:S06]  /*07c0*/  BAR.SYNC.DEFER_BLOCKING 0x0 ;  /* 0x0000000000007b1d */ /* 0x000fec0000010000 */
[----:B------:R-:W-:Y:S05]  /*07d0*/  BRA.U UP0, `(.L_x_4) ;  /* 0xfffffff900807547 */ /* 0x000fea000b83ffff */
.L_x_3:
[----:B------:R-:W0:Y:S01]  /*07e0*/  LDCU UR4, c[0x0][0x398] ;  /* 0x00007300ff0477ac */ /* 0x000e220008000800 */
[----:B------:R-:W-:-:S04]  /*07f0*/  VIMNMX R0, PT, PT, R22, R20, !PT ;  /* 0x0000001416007248 */ /* 0x000fc80007fe0100 */
[----:B0-----:R-:W-:-:S13]  /*0800*/  ISETP.GE.AND P0, PT, R0, UR4, PT ;  /* 0x0000000400007c0c */ /* 0x001fda000bf06270 */
[----:B------:R-:W-:Y:S05]  /*0810*/  @P0 EXIT ;  /* 0x000000000000094d */ /* 0x000fea0003800000 */
[----:B------:R-:W-:-:S04]  /*0820*/  I2FP.F32.S32 R0, UR8 ;  /* 0x0000000800007c45 */ /* 0x000fc80008201400 */
[----:B------:R-:W-:Y:S01]  /*0830*/  IADD3 R2, PT, PT, R0, -0xd000000, RZ ;  /* 0xf300000000027810 */ /* 0x000fe20007ffe0ff */
[----:B------:R0:W1:Y:S03]  /*0840*/  MUFU.RSQ R3, R0 ;  /* 0x0000000000037308 */ /* 0x0000660000001400 */
[----:B------:R-:W-:-:S13]  /*0850*/  ISETP.GT.U32.AND P0, PT, R2, 0x727fffff, PT ;  /* 0x727fffff0200780c */ /* 0x000fda0003f04070 */
[----:B0-----:R-:W-:Y:S05]  /*0860*/  @!P0 BRA `(.L_x_5) ;  /* 0x0000000000108947 */ /* 0x001fea0003800000 */
[----:B------:R-:W-:-:S07]  /*0870*/  MOV R4, 0x890 ;  /* 0x0000089000047802 */ /* 0x000fce0000000f00 */
[----:B-1----:R-:W-:Y:S05]  /*0880*/  CALL.REL.NOINC `($__internal_0_$__cuda_sm20_sqrt_rn_f32_slowpath) ;  /* 0x00000034001c7944 */ /* 0x002fea0003c00000 */
[----:B------:R-:W-:Y:S01]  /*0890*/  MOV R3, R0 ;  /* 0x0000000000037202 */ /* 0x000fe20000000f00 */
[----:B------:R-:W-:Y:S06]  /*08a0*/  BRA `(.L_x_6) ;  /* 0x0000000000107947 */ /* 0x000fec0003800000 */
.L_x_5:
[----:B-1----:R-:W-:Y:S01]  /*08b0*/  FMUL.FTZ R5, R0, R3 ;  /* 0x0000000300057220 */ /* 0x002fe20000410000 */
[----:B------:R-:W-:-:S03]  /*08c0*/  FMUL.FTZ R3, R3, 0.5 ;  /* 0x3f00000003037820 */ /* 0x000fc60000410000 */
[----:B------:R-:W-:-:S04]  /*08d0*/  FFMA R0, -R5, R5, R0 ;  /* 0x0000000505007223 */ /* 0x000fc80000000100 */
[----:B------:R-:W-:-:S07]  /*08e0*/  FFMA R3, R0, R3, R5 ;  /* 0x0000000300037223 */ /* 0x000fce0000000005 */
.L_x_6:
[----:B------:R-:W0:Y:S01]  /*08f0*/  MUFU.RCP R0, R3 ;  /* 0x0000000300007308 */ /* 0x000e220000001000 */
[----:B------:R-:W-:Y:S07]  /*0900*/  BSSY.RECONVERGENT B2, `(.L_x_7) ;  /* 0x000000c000027945 */ /* 0x000fee0003800200 */
[----:B------:R-:W1:Y:S01]  /*0910*/  FCHK P0, R7, R3 ;  /* 0x0000000307007302 */ /* 0x000e620000000000 */
[----:B0-----:R-:W-:-:S04]  /*0920*/  FFMA R5, R0, -R3, 1 ;  /* 0x3f80000000057423 */ /* 0x001fc80000000803 */
[----:B------:R-:W-:-:S04]  /*0930*/  FFMA R0, R0, R5, R0 ;  /* 0x0000000500007223 */ /* 0x000fc80000000000 */
[----:B------:R-:W-:-:S04]  /*0940*/  FFMA R2, R0, R7, RZ ;  /* 0x0000000700027223 */ /* 0x000fc800000000ff */
[----:B------:R-:W-:-:S04]  /*0950*/  FFMA R5, R2, -R3, R7 ;  /* 0x8000000302057223 */ /* 0x000fc80000000007 */
[----:B------:R-:W-:Y:S01]  /*0960*/  FFMA R9, R0, R5, R2 ;  /* 0x0000000500097223 */ /* 0x000fe20000000002 */
[----:B-1----:R-:W-:Y:S06]  /*0970*/  @!P0 BRA `(.L_x_8) ;  /* 0x0000000000108947 */ /* 0x002fec0003800000 */
[----:B------:R-:W-:Y:S02]  /*0980*/  MOV R0, R7 ;  /* 0x0000000700007202 */ /* 0x000fe40000000f00 */
[----:B------:R-:W-:-:S07]  /*0990*/  MOV R10, 0x9b0 ;  /* 0x000009b0000a7802 */ /* 0x000fce0000000f00 */
[----:B------:R-:W-:Y:S05]  /*09a0*/  CALL.REL.NOINC `($__internal_1_$__cuda_sm3x_div_rn_noftz_f32_slowpath) ;  /* 0x0000003400347944 */ /* 0x000fea0003c00000 */
[----:B------:R-:W-:-:S07]  /*09b0*/  MOV R9, R13 ;  /* 0x0000000d00097202 */ /* 0x000fce0000000f00 */
.L_x_8:
[----:B------:R-:W-:Y:S05]  /*09c0*/  BSYNC.RECONVERGENT B2 ;  /* 0x0000000000027941 */ /* 0x000fea0003800200 */
.L_x_7:
[----:B------:R-:W0:Y:S01]  /*09d0*/  LDC R11, c[0x0][0x398] ;  /* 0x0000e600ff0b7b82 */ /* 0x000e220000000800 */
[----:B------:R-:W-:Y:S01]  /*09e0*/  ISETP.NE.AND P0, PT, R20, RZ, PT ;  /* 0x000000ff1400720c */ /* 0x000fe20003f05270 */
[----:B------:R-:W-:Y:S06]  /*09f0*/  BSSY.RECONVERGENT B0, `(.L_x_9) ;  /* 0x000009b000007945 */ /* 0x000fec0003800200 */
[----:B------:R-:W1:Y:S01]  /*0a00*/  LDC.64 R4, c[0x0][0x390] ;  /* 0x0000e400ff047b82 */ /* 0x000e620000000a00 */
[----:B0-----:R-:W-:-:S05]  /*0a10*/  IMAD R7, R22, R11, RZ ;  /* 0x0000000b16077224 */ /* 0x001fca00078e02ff */
[----:B------:R-:W-:-:S05]  /*0a20*/  IADD3 R3, PT, PT, R20, R7, RZ ;  /* 0x0000000714037210 */ /* 0x000fca0007ffe0ff */
[----:B-1----:R-:W-:-:S05]  /*0a30*/  IMAD.WIDE R2, R3, 0x4, R4 ;  /* 0x0000000403027825 */ /* 0x002fca00078e0204 */
[----:B------:R0:W-:Y:S01]  /*0a40*/  STG.E desc[UR10][R2.64], R9 ;  /* 0x0000000902007986 */ /* 0x0001e2000c10190a */
[----:B------:R-:W-:Y:S05]  /*0a50*/  @P0 BRA `(.L_x_10) ;  /* 0x0000000800500947 */ /* 0x000fea0003800000 */
[----:B0-----:R-:W-:-:S05]  /*0a60*/  IMAD.WIDE.U32 R2, R7, 0x4, R4 ;  /* 0x0000000407027825 */ /* 0x001fca00078e0004 */
[----:B------:R1:W5:Y:S01]  /*0a70*/  LDG.E R6, desc[UR10][R2.64] ;  /* 0x0000000a02067981 */ /* 0x000362000c1e1900 */
[----:B------:R-:W-:-:S13]  /*0a80*/  ISETP.GE.AND P0, PT, R11, 0x2, PT ;  /* 0x000000020b00780c */ /* 0x000fda0003f06270 */
[----:B-1----:R-:W-:Y:S05]  /*0a90*/  @!P0 BRA `(.L_x_10) ;  /* 0x0000000800408947 */ /* 0x002fea0003800000 */
[----:B------:R-:W-:Y:S01]  /*0aa0*/  IADD3 R0, PT, PT, R11, -0x2, RZ ;  /* 0xfffffffe0b007810 */ /* 0x000fe20007ffe0ff */
[----:B------:R-:W-:-:S03]  /*0ab0*/  HFMA2 R12, -RZ, RZ, 0, 5.9604644775390625e-08 ;  /* 0x00000001ff0c7431 */ /* 0x000fc600000001ff */
[----:B------:R-:W-:Y:S02]  /*0ac0*/  ISETP.GE.U32.AND P0, PT, R0, 0xf, PT ;  /* 0x0000000f0000780c */ /* 0x000fe40003f06070 */
[----:B------:R-:W-:-:S04]  /*0ad0*/  IADD3 R0, PT, PT, R11, -0x1, RZ ;  /* 0xffffffff0b007810 */ /* 0x000fc80007ffe0ff */
[----:B------:R-:W-:-:S07]  /*0ae0*/  LOP3.LUT R25, R0, 0xf, RZ, 0xc0, !PT ;  /* 0x0000000f00197812 */ /* 0x000fce00078ec0ff */
[----:B------:R-:W-:Y:S05]  /*0af0*/  @!P0 BRA `(.L_x_11) ;  /* 0x0000000400148947 */ /* 0x000fea0003800000 */
[----:B------:R-:W-:Y:S02]  /*0b00*/  IADD3 R13, PT, PT, R7, 0x1, RZ ;  /* 0x00000001070d7810 */ /* 0x000fe40007ffe0ff */
[----:B------:R-:W-:Y:S02]  /*0b10*/  IADD3 R15, P0, PT, R2, 0x20, RZ ;  /* 0x00000020020f7810 */ /* 0x000fe40007f1e0ff */
[----:B------:R-:W-:Y:S01]  /*0b20*/  LOP3.LUT R14, R0, 0xfffffff0, RZ, 0xc0, !PT ;  /* 0xfffffff0000e7812 */ /* 0x000fe200078ec0ff */
[----:B------:R-:W-:Y:S01]  /*0b30*/  IMAD.WIDE.U32 R12, R13, 0x4, R4 ;  /* 0x000000040d0c7825 */ /* 0x000fe200078e0004 */
[----:B------:R-:W-:Y:S02]  /*0b40*/  IADD3.X R16, PT, PT, RZ, R3, RZ, P0, !PT ;  /* 0x00000003ff107210 */ /* 0x000fe400007fe4ff */
[----:B------:R-:W-:Y:S02]  /*0b50*/  IADD3 R14, PT, PT, -R14, RZ, RZ ;  /* 0x000000ff0e0e7210 */ /* 0x000fe40007ffe1ff */
[----:B------:R-:W-:-:S02]  /*0b60*/  MOV R10, R12 ;  /* 0x0000000c000a7202 */ /* 0x000fc40000000f00 */
[----:B------:R-:W-:-:S07]  /*0b70*/  MOV R12, RZ ;  /* 0x000000ff000c7202 */ /* 0x000fce0000000f00 */
.L_x_12:
[----:B------:R-:W-:Y:S02]  /*0b80*/  MOV R8, R10 ;  /* 0x0000000a00087202 */ /* 0x000fe40000000f00 */
[----:B------:R-:W-:-:S05]  /*0b90*/  MOV R9, R13 ;  /* 0x0000000d00097202 */ /* 0x000fca0000000f00 */
[----:B------:R0:W2:Y:S02]  /*0ba0*/  LDG.E R27, desc[UR10][R8.64] ;  /* 0x0000000a081b7981 */ /* 0x0000a4000c1e1900 */
[----:B0-----:R-:W-:Y:S02]  /*0bb0*/  MOV R8, R15 ;  /* 0x0000000f00087202 */ /* 0x001fe40000000f00 */
[----:B------:R-:W-:-:S05]  /*0bc0*/  MOV R9, R16 ;  /* 0x0000001000097202 */ /* 0x000fca0000000f00 */
[----:B------:R-:W3:Y:S04]  /*0bd0*/  LDG.E R24, desc[UR10][R8.64+-0x18] ;  /* 0xffffe80a08187981 */ /* 0x000ee8000c1e1900 */
[----:B------:R-:W4:Y:S04]  /*0be0*/  LDG.E R23, desc[UR10][R8.64+-0x14] ;  /* 0xffffec0a08177981 */ /* 0x000f28000c1e1900 */
[----:B------:R-:W4:Y:S04]  /*0bf0*/  LDG.E R22, desc[UR10][R8.64+-0x10] ;  /* 0xfffff00a08167981 */ /* 0x000f28000c1e1900 */
[----:B------:R-:W4:Y:S04]  /*0c00*/  LDG.E R21, desc[UR10][R8.64+-0xc] ;  /* 0xfffff40a08157981 */ /* 0x000f28000c1e1900 */
[----:B------:R-:W4:Y:S04]  /*0c10*/  LDG.E R15, desc[UR10][R8.64+-0x8] ;  /* 0xfffff80a080f7981 */ /* 0x000f28000c1e1900 */
[----:B------:R-:W4:Y:S04]  /*0c20*/  LDG.E R16, desc[UR10][R8.64+-0x4] ;  /* 0xfffffc0a08107981 */ /* 0x000f28000c1e1900 */
[----:B------:R-:W4:Y:S04]  /*0c30*/  LDG.E R17, desc[UR10][R8.64] ;  /* 0x0000000a08117981 */ /* 0x000f28000c1e1900 */
[----:B------:R-:W4:Y:S04]  /*0c40*/  LDG.E R18, desc[UR10][R8.64+0x4] ;  /* 0x0000040a08127981 */ /* 0x000f28000c1e1900 */
[----:B------:R-:W4:Y:S04]  /*0c50*/  LDG.E R19, desc[UR10][R8.64+0x8] ;  /* 0x0000080a08137981 */ /* 0x000f28000c1e1900 */
[----:B------:R-:W4:Y:S01]  /*0c60*/  LDG.E R20, desc[UR10][R8.64+0xc] ;  /* 0x00000c0a08147981 */ /* 0x000f22000c1e1900 */
[----:B--2--5:R-:W-:-:S04]  /*0c70*/  FSETP.GT.AND P0, PT, R27, R6, PT ;  /* 0x000000061b00720b */ /* 0x024fc80003f04000 */
[----:B------:R-:W-:Y:S02]  /*0c80*/  FSEL R27, R27, R6, P0 ;  /* 0x000000061b1b7208 */ /* 0x000fe40000000000 */
[----:B------:R-:W2:Y:S02]  /*0c90*/  LDG.E R6, desc[UR10][R8.64+0x10] ;  /* 0x0000100a08067981 */ /* 0x000ea4000c1e1900 */
[----:B---3--:R-:W-:-:S04]  /*0ca0*/  FSETP.GT.AND P0, PT, R24, R27, PT ;  /* 0x0000001b1800720b */ /* 0x008fc80003f04000 */
[----:B------:R-:W-:Y:S02]  /*0cb0*/  FSEL R26, R24, R27, P0 ;  /* 0x0000001b181a7208 */ /* 0x000fe40000000000 */
[----:B------:R-:W3:Y:S02]  /*0cc0*/  LDG.E R24, desc[UR10][R8.64+0x14] ;  /* 0x0000140a08187981 */ /* 0x000ee4000c1e1900 */
[----:B----4-:R-:W-:-:S04]  /*0cd0*/  FSETP.GT.AND P0, PT, R23, R26, PT ;  /* 0x0000001a1700720b */ /* 0x010fc80003f04000 */
[----:B------:R-:W-:Y:S02]  /*0ce0*/  FSEL R27, R23, R26, P0 ;  /* 0x0000001a171b7208 */ /* 0x000fe40000000000 */
[----:B------:R-:W4:Y:S02]  /*0cf0*/  LDG.E R23, desc[UR10][R8.64+0x18] ;  /* 0x0000180a08177981 */ /* 0x000f24000c1e1900 */
[----:B------:R-:W-:-:S04]  /*0d00*/  FSETP.GT.AND P0, PT, R22, R27, PT ;  /* 0x0000001b1600720b */ /* 0x000fc80003f04000 */
[----:B------:R-:W-:Y:S02]  /*0d10*/  FSEL R26, R22, R27, P0 ;  /* 0x0000001b161a7208 */ /* 0x000fe40000000000 */
[----:B------:R-:W4:Y:S02]  /*0d20*/  LDG.E R22, desc[UR10][R8.64+0x1c] ;  /* 0x00001c0a08167981 */ /* 0x000f24000c1e1900 */
[----:B------:R-:W-:-:S04]  /*0d30*/  FSETP.GT.AND P0, PT, R21, R26, PT ;  /* 0x0000001a1500720b */ /* 0x000fc80003f04000 */
[----:B------:R-:W-:Y:S02]  /*0d40*/  FSEL R26, R21, R26, P0 ;  /* 0x0000001a151a7208 */ /* 0x000fe40000000000 */
[----:B------:R-:W4:Y:S01]  /*0d50*/  LDG.E R21, desc[UR10][R8.64+0x20] ;  /* 0x0000200a08157981 */ /* 0x000f22000c1e1900 */
[----:B------:R-:W-:Y:S02]  /*0d60*/  IADD3 R14, PT, PT, R14, 0x10, RZ ;  /* 0x000000100e0e7810 */ /* 0x000fe40007ffe0ff */
[CC--:B------:R-:W-:Y:S02]  /*0d70*/  FSETP.GT.AND P0, PT, R15.reuse, R26.reuse, PT ;  /* 0x0000001a0f00720b */ /* 0x0c0fe40003f04000 */
[----:B------:R-:W-:Y:S02]  /*0d80*/  ISETP.NE.AND P1, PT, R14, RZ, PT ;  /* 0x000000ff0e00720c */ /* 0x000fe40003f25270 */
[----:B------:R-:W-:Y:S02]  /*0d90*/  FSEL R15, R15, R26, P0 ;  /* 0x0000001a0f0f7208 */ /* 0x000fe40000000000 */
[----:B------:R-:W-:-:S02]  /*0da0*/  IADD3 R10, P2, PT, R10, 0x40, RZ ;  /* 0x000000400a0a7810 */ /* 0x000fc40007f5e0ff */
[-C--:B------:R-:W-:Y:S02]  /*0db0*/  FSETP.GT.AND P0, PT, R16, R15.reuse, PT ;  /* 0x0000000f1000720b */ /* 0x080fe40003f04000 */
[----:B------:R-:W-:Y:S02]  /*0dc0*/  IADD3 R12, PT, PT, R12, 0x10, RZ ;  /* 0x000000100c0c7810 */ /* 0x000fe40007ffe0ff */
[----:B------:R-:W-:Y:S02]  /*0dd0*/  FSEL R16, R16, R15, P0 ;  /* 0x0000000f10107208 */ /* 0x000fe40000000000 */
[----:B------:R-:W-:Y:S02]  /*0de0*/  IADD3 R15, P3, PT, R8, 0x40, RZ ;  /* 0x00000040080f7810 */ /* 0x000fe40007f7e0ff */
[----:B------:R-:W-:Y:S02]  /*0df0*/  FSETP.GT.AND P0, PT, R17, R16, PT ;  /* 0x000000101100720b */ /* 0x000fe40003f04000 */
[----:B------:R-:W-:-:S02]  /*0e00*/  IADD3.X R13, PT, PT, RZ, R13, RZ, P2, !PT ;  /* 0x0000000dff0d7210 */ /* 0x000fc400017fe4ff */
[----:B------:R-:W-:Y:S02]  /*0e10*/  FSEL R17, R17, R16, P0 ;  /* 0x0000001011117208 */ /* 0x000fe40000000000 */
[----:B------:R-:W-:Y:S02]  /*0e20*/  IADD3.X R16, PT, PT, RZ, R9, RZ, P3, !PT ;  /* 0x00000009ff107210 */ /* 0x000fe40001ffe4ff */
[----:B------:R-:W-:-:S04]  /*0e30*/  FSETP.GT.AND P0, PT, R18, R17, PT ;  /* 0x000000111200720b */ /* 0x000fc80003f04000 */
[----:B------:R-:W-:-:S04]  /*0e40*/  FSEL R18, R18, R17, P0 ;  /* 0x0000001112127208 */ /* 0x000fc80000000000 */
[----:B------:R-:W-:-:S04]  /*0e50*/  FSETP.GT.AND P0, PT, R19, R18, PT ;  /* 0x000000121300720b */ /* 0x000fc80003f04000 */
[----:B------:R-:W-:-:S04]  /*0e60*/  FSEL R19, R19, R18, P0 ;  /* 0x0000001213137208 */ /* 0x000fc80000000000 */
[----:B------:R-:W-:-:S04]  /*0e70*/  FSETP.GT.AND P0, PT, R20, R19, PT ;  /* 0x000000131400720b */ /* 0x000fc80003f04000 */
[----:B------:R-:W-:-:S04]  /*0e80*/  FSEL R19, R20, R19, P0 ;  /* 0x0000001314137208 */ /* 0x000fc80000000000 */
[----:B--2---:R-:W-:-:S04]  /*0e90*/  FSETP.GT.AND P0, PT, R6, R19, PT ;  /* 0x000000130600720b */ /* 0x004fc80003f04000 */
[----:B------:R-:W-:-:S04]  /*0ea0*/  FSEL R19, R6, R19, P0 ;  /* 0x0000001306137208 */ /* 0x000fc80000000000 */
[----:B---3--:R-:W-:-:S04]  /*0eb0*/  FSETP.GT.AND P0, PT, R24, R19, PT ;  /* 0x000000131800720b */ /* 0x008fc80003f04000 */
[----:B------:R-:W-:-:S04]  /*0ec0*/  FSEL R24, R24, R19, P0 ;  /* 0x0000001318187208 */ /* 0x000fc80000000000 */
[----:B----4-:R-:W-:-:S04]  /*0ed0*/  FSETP.GT.AND P0, PT, R23, R24, PT ;  /* 0x000000181700720b */ /* 0x010fc80003f04000 */
[----:B------:R-:W-:-:S04]  /*0ee0*/  FSEL R23, R23, R24, P0 ;  /* 0x0000001817177208 */ /* 0x000fc80000000000 */
[----:B------:R-:W-:-:S04]  /*0ef0*/  FSETP.GT.AND P0, PT, R22, R23, PT ;  /* 0x000000171600720b */ /* 0x000fc80003f04000 */
[----:B------:R-:W-:-:S04]  /*0f00*/  FSEL R6, R22, R23, P0 ;  /* 0x0000001716067208 */ /* 0x000fc80000000000 */
[----:B------:R-:W-:-:S04]  /*0f10*/  FSETP.GT.AND P0, PT, R21, R6, PT ;  /* 0x000000061500720b */ /* 0x000fc80003f04000 */
[----:B------:R-:W-:Y:S01]  /*0f20*/  FSEL R6, R21, R6, P0 ;  /* 0x0000000615067208 */ /* 0x000fe20000000000 */
[----:B------:R-:W-:Y:S08]  /*0f30*/  @P1 BRA `(.L_x_12) ;  /* 0xfffffffc00101947 */ /* 0x000ff0000383ffff */
[----:B------:R-:W-:-:S07]  /*0f40*/  IADD3 R12, PT, PT, R12, 0x1, RZ ;  /* 0x000000010c0c7810 */ /* 0x000fce0007ffe0ff */
.L_x_11:
[----:B------:R-:W-:-:S13]  /*0f50*/  ISETP.NE.AND P0, PT, R25, RZ, PT ;  /* 0x000000ff1900720c */ /* 0x000fda0003f05270 */
[----:B------:R-:W-:Y:S05]  /*0f60*/  @!P0 BRA `(.L_x_10) ;  /* 0x00000004000c8947 */ /* 0x000fea0003800000 */
[----:B------:R-:W-:Y:S02]  /*0f70*/  ISETP.GE.U32.AND P1, PT, R25, 0x8, PT ;  /* 0x000000081900780c */ /* 0x000fe40003f26070 */
[----:B------:R-:W-:-:S04]  /*0f80*/  LOP3.LUT R10, R0, 0x7, RZ, 0xc0, !PT ;  /* 0x00000007000a7812 */ /* 0x000fc800078ec0ff */
[----:B------:R-:W-:-:S07]  /*0f90*/  ISETP.NE.AND P0, PT, R10, RZ, PT ;  /* 0x000000ff0a00720c */ /* 0x000fce0003f05270 */
[----:B------:R-:W-:Y:S06]  /*0fa0*/  @!P1 BRA `(.L_x_13) ;  /* 0x0000000000709947 */ /* 0x000fec0003800000 */
[----:B------:R-:W-:-:S05]  /*0fb0*/  IADD3 R15, PT, PT, R7, R12, RZ ;  /* 0x0000000c070f7210 */ /* 0x000fca0007ffe0ff */
[----:B------:R-:W-:-:S06]  /*0fc0*/  IMAD.WIDE.U32 R14, R15, 0x4, R4 ;  /* 0x000000040f0e7825 */ /* 0x000fcc00078e0004 */
[----:B------:R-:W2:Y:S01]  /*0fd0*/  LDG.E R15, desc[UR10][R14.64] ;  /* 0x0000000a0e0f7981 */ /* 0x000ea2000c1e1900 */
[----:B------:R-:W-:-:S05]  /*0fe0*/  IMAD.WIDE.U32 R8, R12, 0x4, R2 ;  /* 0x000000040c087825 */ /* 0x000fca00078e0002 */
[----:B------:R-:W3:Y:S04]  /*0ff0*/  LDG.E R13, desc[UR10][R8.64+0x4] ;  /* 0x0000040a080d7981 */ /* 0x000ee8000c1e1900 */
[----:B------:R-:W4:Y:S04]  /*1000*/  LDG.E R17, desc[UR10][R8.64+0x8] ;  /* 0x0000080a08117981 */ /* 0x000f28000c1e1900 */
[----:B------:R-:W4:Y:S04]  /*1010*/  LDG.E R19, desc[UR10][R8.64+0xc] ;  /* 0x00000c0a08137981 */ /* 0x000f28000c1e1900 */
[----:B------:R-:W4:Y:S04]  /*1020*/  LDG.E R21, desc[UR10][R8.64+0x10] ;  /* 0x0000100a08157981 */ /* 0x000f28000c1e1900 */
[----:B------:R-:W4:Y:S04]  /*1030*/  LDG.E R23, desc[UR10][R8.64+0x14] ;  /* 0x0000140a08177981 */ /* 0x000f28000c1e1900 */
[----:B------:R-:W4:Y:S04]  /*1040*/  LDG.E R25, desc[UR10][R8.64+0x18] ;  /* 0x0000180a08197981 */ /* 0x000f28000c1e1900 */
[----:B------:R-:W4:Y:S01]  /*1050*/  LDG.E R27, desc[UR10][R8.64+0x1c] ;  /* 0x00001c0a081b7981 */ /* 0x000f22000c1e1900 */
[----:B------:R-:W-:-:S02]  /*1060*/  IADD3 R12, PT, PT, R12, 0x8, RZ ;  /* 0x000000080c0c7810 */ /* 0x000fc40007ffe0ff */
[----:B--2--5:R-:W-:-:S04]  /*1070*/  FSETP.GT.AND P1, PT, R15, R6, PT ;  /* 0x000000060f00720b */ /* 0x024fc80003f24000 */
        /* <DEDUP_REMOVED lines=14> */
[----:B------:R-:W-:-:S09]  /*1160*/  FSEL R6, R27, R6, P1 ;  /* 0x000000061b067208 */ /* 0x000fd20000800000 */
.L_x_13:
        /* <DEDUP_REMOVED lines=11> */
[----:B------:R-:W4:Y:S01]  /*1220*/  LDG.E R17, desc[UR10][R2.64+0xc] ;  /* 0x00000c0a02117981 */ /* 0x000f22000c1e1900 */
[----:B------:R-:W-:Y:S02]  /*1230*/  IADD3 R12, PT, PT, R12, 0x4, RZ ;  /* 0x000000040c0c7810 */ /* 0x000fe40007ffe0ff */
[----:B--2--5:R-:W-:-:S04]  /*1240*/  FSETP.GT.AND P1, PT, R9, R6, PT ;  /* 0x000000060900720b */ /* 0x024fc80003f24000 */
[----:B------:R-:W-:-:S04]  /*1250*/  FSEL R6, R9, R6, P1 ;  /* 0x0000000609067208 */ /* 0x000fc80000800000 */
[----:B---3--:R-:W-:-:S04]  /*1260*/  FSETP.GT.AND P1, PT, R13, R6, PT ;  /* 0x000000060d00720b */ /* 0x008fc80003f24000 */
[----:B------:R-:W-:-:S04]  /*1270*/  FSEL R6, R13, R6, P1 ;  /* 0x000000060d067208 */ /* 0x000fc80000800000 */
[----:B----4-:R-:W-:-:S04]  /*1280*/  FSETP.GT.AND P1, PT, R15, R6, PT ;  /* 0x000000060f00720b */ /* 0x010fc80003f24000 */
[----:B------:R-:W-:-:S04]  /*1290*/  FSEL R6, R15, R6, P1 ;  /* 0x000000060f067208 */ /* 0x000fc80000800000 */
[----:B------:R-:W-:-:S04]  /*12a0*/  FSETP.GT.AND P1, PT, R17, R6, PT ;  /* 0x000000061100720b */ /* 0x000fc80003f24000 */
[----:B------:R-:W-:-:S09]  /*12b0*/  FSEL R6, R17, R6, P1 ;  /* 0x0000000611067208 */ /* 0x000fd20000800000 */
.L_x_14:
[----:B------:R-:W-:Y:S05]  /*12c0*/  @!P0 BRA `(.L_x_10) ;  /* 0x0000000000348947 */ /* 0x000fea0003800000 */
[----:B------:R-:W-:Y:S02]  /*12d0*/  IADD3 R3, PT, PT, R7, R12, RZ ;  /* 0x0000000c07037210 */ /* 0x000fe40007ffe0ff */
[----:B------:R-:W-:-:S03]  /*12e0*/  IADD3 R0, PT, PT, -R0, RZ, RZ ;  /* 0x000000ff00007210 */ /* 0x000fc60007ffe1ff */
[----:B------:R-:W-:-:S05]  /*12f0*/  IMAD.WIDE.U32 R2, R3, 0x4, R4 ;  /* 0x0000000403027825 */ /* 0x000fca00078e0004 */
[----:B------:R-:W-:-:S07]  /*1300*/  MOV R9, R3 ;  /* 0x0000000300097202 */ /* 0x000fce0000000f00 */
.L_x_15:
[----:B------:R-:W-:-:S06]  /*1310*/  MOV R3, R9 ;  /* 0x0000000900037202 */ /* 0x000fcc0000000f00 */
[----:B------:R0:W2:Y:S01]  /*1320*/  LDG.E R3, desc[UR10][R2.64] ;  /* 0x0000000a02037981 */ /* 0x0000a2000c1e1900 */
[----:B------:R-:W-:-:S04]  /*1330*/  IADD3 R0, PT, PT, R0, 0x1, RZ ;  /* 0x0000000100007810 */ /* 0x000fc80007ffe0ff */
[----:B------:R-:W-:Y:S02]  /*1340*/  ISETP.NE.AND P1, PT, R0, RZ, PT ;  /* 0x000000ff0000720c */ /* 0x000fe40003f25270 */
[----:B0-----:R-:W-:-:S04]  /*1350*/  IADD3 R2, P2, PT, R2, 0x4, RZ ;  /* 0x0000000402027810 */ /* 0x001fc80007f5e0ff */
[----:B------:R-:W-:Y:S02]  /*1360*/  IADD3.X R9, PT, PT, RZ, R9, RZ, P2, !PT ;  /* 0x00000009ff097210 */ /* 0x000fe400017fe4ff */
[----:B--2--5:R-:W-:-:S04]  /*1370*/  FSETP.GT.AND P0, PT, R3, R6, PT ;  /* 0x000000060300720b */ /* 0x024fc80003f04000 */
[----:B------:R-:W-:Y:S01]  /*1380*/  FSEL R6, R3, R6, P0 ;  /* 0x0000000603067208 */ /* 0x000fe20000000000 */
[----:B------:R-:W-:Y:S08]  /*1390*/  @P1 BRA `(.L_x_15) ;  /* 0xfffffffc00dc1947 */ /* 0x000ff0000383ffff */
.L_x_10:
[----:B------:R-:W-:Y:S05]  /*13a0*/  BSYNC.RECONVERGENT B0 ;  /* 0x0000000000007941 */ /* 0x000fea0003800200 */
.L_x_9:
[----:B------:R-:W-:Y:S01]  /*13b0*/  BAR.SYNC.DEFER_BLOCKING 0x0 ;  /* 0x0000000000007b1d */ /* 0x000fe20000010000 */
[----:B------:R-:W-:Y:S01]  /*13c0*/  ISETP.GE.AND P0, PT, R11, 0x1, PT ;  /* 0x000000010b00780c */ /* 0x000fe20003f06270 */
[----:B0-----:R-:W-:-:S12]  /*13d0*/  HFMA2 R3, -RZ, RZ, 0, 0 ;  /* 0x00000000ff037431 */ /* 0x001fd800000001ff */
[----:B------:R-:W-:Y:S05]  /*13e0*/  @!P0 BRA `(.L_x_16) ;  /* 0x0000000c00308947 */ /* 0x000fea0003800000 */
[C---:B------:R-:W-:Y:S02]  /*13f0*/  ISETP.GE.U32.AND P2, PT, R11.reuse, 0x8, PT ;  /* 0x000000080b00780c */ /* 0x040fe40003f46070 */
[----:B------:R-:W-:Y:S02]  /*1400*/  LOP3.LUT R22, R11, 0x7, RZ, 0xc0, !PT ;  /* 0x000000070b167812 */ /* 0x000fe400078ec0ff */
[----:B------:R-:W-:Y:S02]  /*1410*/  MOV R3, RZ ;  /* 0x000000ff00037202 */ /* 0x000fe40000000f00 */
[----:B------:R-:W-:Y:S02]  /*1420*/  ISETP.NE.AND P1, PT, R22, RZ, PT ;  /* 0x000000ff1600720c */ /* 0x000fe40003f25270 */
[----:B------:R-:W-:-:S05]  /*1430*/  MOV R0, RZ ;  /* 0x000000ff00007202 */ /* 0x000fca0000000f00 */
[----:B------:R-:W-:Y:S06]  /*1440*/  @!P2 BRA `(.L_x_17) ;  /* 0x000000040074a947 */ /* 0x000fec0003800000 */
[----:B------:R-:W-:Y:S01]  /*1450*/  IMAD.WIDE.U32 R8, R7, 0x4, R4 ;  /* 0x0000000407087825 */ /* 0x000fe200078e0004 */
[----:B------:R-:W-:Y:S02]  /*1460*/  LOP3.LUT R0, R11, 0x7ffffff8, RZ, 0xc0, !PT ;  /* 0x7ffffff80b007812 */ /* 0x000fe400078ec0ff */
[----:B------:R-:W-:Y:S02]  /*1470*/  MOV R3, RZ ;  /* 0x000000ff00037202 */ /* 0x000fe40000000f00 */
[----:B------:R-:W-:Y:S01]  /*1480*/  IADD3 R8, P2, PT, R8, 0x10, RZ ;  /* 0x0000001008087810 */ /* 0x000fe20007f5e0ff */
[----:B------:R-:W-:-:S03]  /*1490*/  IMAD.MOV R10, RZ, RZ, -R0 ;  /* 0x000000ffff0a7224 */ /* 0x000fc600078e0a00 */
[----:B------:R-:W-:-:S09]  /*14a0*/  IADD3.X R9, PT, PT, RZ, R9, RZ, P2, !PT ;  /* 0x00000009ff097210 */ /* 0x000fd200017fe4ff */
.L_x_18:
[----:B------:R-:W2:Y:S04]  /*14b0*/  LDG.E R25, desc[UR10][R8.64+-0x10] ;  /* 0xfffff00a08197981 */ /* 0x000ea8000c1e1900 */
[----:B------:R-:W3:Y:S04]  /*14c0*/  LDG.E R29, desc[UR10][R8.64+-0xc] ;  /* 0xfffff40a081d7981 */ /* 0x000ee8000c1e1900 */
[----:B------:R-:W4:Y:S04]  /*14d0*/  LDG.E R19, desc[UR10][R8.64+-0x8] ;  /* 0xfffff80a08137981 */ /* 0x000f28000c1e1900 */
[----:B------:R-:W4:Y:S04]  /*14e0*/  LDG.E R23, desc[UR10][R8.64+-0x4] ;  /* 0xfffffc0a08177981 */ /* 0x000f28000c1e1900 */
[----:B------:R-:W4:Y:S04]  /*14f0*/  LDG.E R21, desc[UR10][R8.64] ;  /* 0x0000000a08157981 */ /* 0x000f28000c1e1900 */
[----:B------:R-:W4:Y:S04]  /*1500*/  LDG.E R17, desc[UR10][R8.64+0x4] ;  /* 0x0000040a08117981 */ /* 0x000f28000c1e1900 */
[----:B------:R-:W4:Y:S04]  /*1510*/  LDG.E R15, desc[UR10][R8.64+0x8] ;  /* 0x0000080a080f7981 */ /* 0x000f28000c1e1900 */
[----:B------:R0:W4:Y:S01]  /*1520*/  LDG.E R13, desc[UR10][R8.64+0xc] ;  /* 0x00000c0a080d7981 */ /* 0x000122000c1e1900 */
[----:B------:R-:W-:Y:S01]  /*1530*/  HFMA2 R12, -RZ, RZ, 0.96630859375, -0.0022525787353515625 ;  /* 0x3bbb989dff0c7431 */ /* 0x000fe200000001ff */
[----:B------:R-:W-:-:S02]  /*1540*/  MOV R2, 0x437c0000 ;  /* 0x437c000000027802 */ /* 0x000fc40000000f00 */
[----:B------:R-:W-:-:S04]  /*1550*/  IADD3 R10, PT, PT, R10, 0x8, RZ ;  /* 0x000000080a0a7810 */ /* 0x000fc80007ffe0ff */
[----:B------:R-:W-:Y:S02]  /*1560*/  ISETP.NE.AND P2, PT, R10, RZ, PT ;  /* 0x000000ff0a00720c */ /* 0x000fe40003f45270 */
[----:B0-----:R-:W-:-:S04]  /*1570*/  IADD3 R8, P3, PT, R8, 0x20, RZ ;  /* 0x0000002008087810 */ /* 0x001fc80007f7e0ff */
[----:B------:R-:W-:Y:S01]  /*1580*/  IADD3.X R9, PT, PT, RZ, R9, RZ, P3, !PT ;  /* 0x00000009ff097210 */ /* 0x000fe20001ffe4ff */
[----:B--2--5:R-:W-:-:S04]  /*1590*/  FADD R27, R25, -R6 ;  /* 0x80000006191b7221 */ /* 0x024fc80000000000 */
[----:B------:R-:W-:-:S04]  /*15a0*/  FFMA.SAT R25, R27, R12, 0.5 ;  /* 0x3f0000001b197423 */ /* 0x000fc8000000200c */
[----:B------:R-:W-:Y:S01]  /*15b0*/  FFMA.RM R18, R25, R2, 12582913 ;  /* 0x4b40000119127423 */ /* 0x000fe20000004002 */
[--C-:B---3--:R-:W-:Y:S01]  /*15c0*/  FADD R25, R29, -R6.reuse ;  /* 0x800000061d197221 */ /* 0x108fe20000000000 */
[--C-:B----4-:R-:W-:Y:S02]  /*15d0*/  FADD R19, R19, -R6.reuse ;  /* 0x8000000613137221 */ /* 0x110fe40000000000 */
[C---:B------:R-:W-:Y:S01]  /*15e0*/  FADD R14, R18.reuse, -12583039 ;  /* 0xcb40007f120e7421 */ /* 0x040fe20000000000 */
[----:B------:R-:W-:Y:S01]  /*15f0*/  FFMA.SAT R29, R25, R12, 0.5 ;  /* 0x3f000000191d7423 */ /* 0x000fe2000000200c */
[----:B------:R-:W-:Y:S01]  /*1600*/  SHF.L.U32 R18, R18, 0x17, RZ ;  /* 0x0000001712127819 */ /* 0x000fe200000006ff */
[----:B------:R-:W-:Y:S01]  /*1610*/  FADD R23, R23, -R6 ;  /* 0x8000000617177221 */ /* 0x000fe20000000000 */
[----:B------:R-:W-:Y:S01]  /*1620*/  FFMA R16, R27, 1.4426950216293334961, -R14 ;  /* 0x3fb8aa3b1b107823 */ /* 0x000fe2000000080e */
[----:B------:R-:W-:Y:S01]  /*1630*/  FFMA.RM R14, R29, R2, 12582913 ;  /* 0x4b4000011d0e7423 */ /* 0x000fe20000004002 */
[----:B------:R-:W-:Y:S01]  /*1640*/  FADD R21, R21, -R6 ;  /* 0x8000000615157221 */ /* 0x000fe20000000000 */
[-C--:B------:R-:W-:Y:S01]  /*1650*/  FFMA.SAT R29, R23, R12.reuse, 0.5 ;  /* 0x3f000000171d7423 */ /* 0x080fe2000000200c */
[----:B------:R-:W-:Y:S01]  /*1660*/  FFMA R20, R27, 1.925963033500011079e-08, R16 ;  /* 0x32a570601b147823 */ /* 0x000fe20000000010 */
[----:B------:R-:W-:Y:S01]  /*1670*/  FADD R16, R14, -12583039 ;  /* 0xcb40007f0e107421 */ /* 0x000fe20000000000 */
[----:B------:R-:W-:Y:S01]  /*1680*/  FFMA.SAT R27, R19, R12, 0.5 ;  /* 0x3f000000131b7423 */ /* 0x000fe2000000200c */
[----:B------:R-:W-:-:S02]  /*1690*/  FADD R15, R15, -R6 ;  /* 0x800000060f0f7221 */ /* 0x000fc40000000000 */
[C---:B------:R-:W-:Y:S01]  /*16a0*/  FFMA R16, R25.reuse, 1.4426950216293334961, -R16 ;  /* 0x3fb8aa3b19107823 */ /* 0x040fe20000000810 */
[----:B------:R-:W0:Y:S03]  /*16b0*/  MUFU.EX2 R20, R20 ;  /* 0x0000001400147308 */ /* 0x000e260000000800 */
[----:B------:R-:W-:-:S06]  /*16c0*/  FFMA R16, R25, 1.925963033500011079e-08, R16 ;  /* 0x32a5706019107823 */ /* 0x000fcc0000000010 */
[----:B------:R-:W1:Y:S01]  /*16d0*/  MUFU.EX2 R16, R16 ;  /* 0x0000001000107308 */ /* 0x000e620000000800 */
[----:B0-----:R-:W-:Y:S01]  /*16e0*/  FFMA R25, R18, R20, R3 ;  /* 0x0000001412197223 */ /* 0x001fe20000000003 */
[----:B------:R-:W-:Y:S01]  /*16f0*/  SHF.L.U32 R18, R14, 0x17, RZ ;  /* 0x000000170e127819 */ /* 0x000fe200000006ff */
[-C--:B------:R-:W-:Y:S01]  /*1700*/  FFMA.RM R3, R27, R2.reuse, 12582913 ;  /* 0x4b4000011b037423 */ /* 0x080fe20000004002 */
[----:B------:R-:W-:Y:S01]  /*1710*/  FFMA.RM R14, R29, R2, 12582913 ;  /* 0x4b4000011d0e7423 */ /* 0x000fe20000004002 */
[----:B------:R-:W-:Y:S02]  /*1720*/  FFMA.SAT R27, R21, R12, 0.5 ;  /* 0x3f000000151b7423 */ /* 0x000fe4000000200c */
[----:B------:R-:W-:Y:S01]  /*1730*/  FADD R20, R3, -12583039 ;  /* 0xcb40007f03147421 */ /* 0x000fe20000000000 */
[----:B-1----:R-:W-:Y:S01]  /*1740*/  FFMA R16, R18, R16, R25 ;  /* 0x0000001012107223 */ /* 0x002fe20000000019 */
[----:B------:R-:W-:Y:S01]  /*1750*/  FADD R18, R14, -12583039 ;  /* 0xcb40007f0e127421 */ /* 0x000fe20000000000 */
[----:B------:R-:W-:Y:S01]  /*1760*/  FADD R25, R17, -R6 ;  /* 0x8000000611197221 */ /* 0x000fe20000000000 */
[----:B------:R-:W-:Y:S01]  /*1770*/  FFMA R20, R19, 1.4426950216293334961, -R20 ;  /* 0x3fb8aa3b13147823 */ /* 0x000fe20000000814 */
[----:B------:R-:W-:Y:S01]  /*1780*/  FFMA.RM R17, R27, R2, 12582913 ;  /* 0x4b4000011b117423 */ /* 0x000fe20000004002 */
[----:B------:R-:W-:Y:S01]  /*1790*/  FFMA R18, R23, 1.4426950216293334961, -R18 ;  /* 0x3fb8aa3b17127823 */ /* 0x000fe20000000812 */
[----:B------:R-:W-:Y:S01]  /*17a0*/  FFMA.SAT R27, R25, R12, 0.5 ;  /* 0x3f000000191b7423 */ /* 0x000fe2000000200c */
[----:B------:R-:W-:Y:S01]  /*17b0*/  FFMA R19, R19, 1.925963033500011079e-08, R20 ;  /* 0x32a5706013137823 */ /* 0x000fe20000000014 */
[----:B------:R-:W-:Y:S01]  /*17c0*/  FADD R24, R17, -12583039 ;  /* 0xcb40007f11187421 */ /* 0x000fe20000000000 */
[----:B------:R-:W-:Y:S01]  /*17d0*/  FFMA R20, R23, 1.925963033500011079e-08, R18 ;  /* 0x32a5706017147823 */ /* 0x000fe20000000012 */
[----:B------:R-:W-:Y:S01]  /*17e0*/  FFMA.RM R18, R27, R2, 12582913 ;  /* 0x4b4000011b127423 */ /* 0x000fe20000004002 */
[----:B------:R-:W-:Y:S01]  /*17f0*/  FFMA.SAT R27, R15, R12, 0.5 ;  /* 0x3f0000000f1b7423 */ /* 0x000fe2000000200c */
[----:B------:R-:W-:Y:S01]  /*1800*/  FADD R23, R13, -R6 ;  /* 0x800000060d177221 */ /* 0x000fe20000000000 */
[----:B------:R-:W-:Y:S01]  /*1810*/  FFMA R24, R21, 1.4426950216293334961, -R24 ;  /* 0x3fb8aa3b15187823 */ /* 0x000fe20000000818 */
[----:B------:R-:W0:Y:S01]  /*1820*/  MUFU.EX2 R19, R19 ;  /* 0x0000001300137308 */ /* 0x000e220000000800 */
[----:B------:R-:W-:Y:S01]  /*1830*/  FFMA.RM R13, R27, R2, 12582913 ;  /* 0x4b4000011b0d7423 */ /* 0x000fe20000004002 */
[----:B------:R-:W-:Y:S01]  /*1840*/  FADD R26, R18, -12583039 ;  /* 0xcb40007f121a7421 */ /* 0x000fe20000000000 */
[----:B------:R-:W-:Y:S01]  /*1850*/  FFMA.SAT R27, R23, R12, 0.5 ;  /* 0x3f000000171b7423 */ /* 0x000fe2000000200c */
[----:B------:R-:W-:Y:S01]  /*1860*/  FFMA R21, R21, 1.925963033500011079e-08, R24 ;  /* 0x32a5706015157823 */ /* 0x000fe20000000018 */
[----:B------:R-:W-:Y:S01]  /*1870*/  FADD R12, R13, -12583039 ;  /* 0xcb40007f0d0c7421 */ /* 0x000fe20000000000 */
[----:B------:R-:W-:Y:S01]  /*1880*/  FFMA R26, R25, 1.4426950216293334961, -R26 ;  /* 0x3fb8aa3b191a7823 */ /* 0x000fe2000000081a */
[----:B------:R-:W-:Y:S01]  /*1890*/  FFMA.RM R2, R27, R2, 12582913 ;  /* 0x4b4000011b027423 */ /* 0x000fe20000004002 */
[----:B------:R-:W1:Y:S01]  /*18a0*/  MUFU.EX2 R20, R20 ;  /* 0x0000001400147308 */ /* 0x000e620000000800 */
[----:B------:R-:W-:Y:S01]  /*18b0*/  FFMA R24, R15, 1.4426950216293334961, -R12 ;  /* 0x3fb8aa3b0f187823 */ /* 0x000fe2000000080c */
[----:B------:R-:W-:Y:S01]  /*18c0*/  FFMA R25, R25, 1.925963033500011079e-08, R26 ;  /* 0x32a5706019197823 */ /* 0x000fe2000000001a */
[----:B------:R-:W-:Y:S01]  /*18d0*/  FADD R28, R2, -12583039 ;  /* 0xcb40007f021c7421 */ /* 0x000fe20000000000 */
[----:B------:R-:W-:Y:S01]  /*18e0*/  SHF.L.U32 R17, R17, 0x17, RZ ;  /* 0x0000001711117819 */ /* 0x000fe200000006ff */
[----:B------:R-:W-:Y:S01]  /*18f0*/  FFMA R26, R15, 1.925963033500011079e-08, R24 ;  /* 0x32a570600f1a7823 */ /* 0x000fe20000000018 */
[----:B------:R-:W-:Y:S01]  /*1900*/  SHF.L.U32 R15, R3, 0x17, RZ ;  /* 0x00000017030f7819 */ /* 0x000fe200000006ff */
[----:B------:R-:W-:Y:S01]  /*1910*/  FFMA R28, R23, 1.4426950216293334961, -R28 ;  /* 0x3fb8aa3b171c7823 */ /* 0x000fe2000000081c */
[----:B------:R-:W2:Y:S01]  /*1920*/  MUFU.EX2 R21, R21 ;  /* 0x0000001500157308 */ /* 0x000ea20000000800 */
[----:B------:R-:W-:-:S02]  /*1930*/  SHF.L.U32 R24, R14, 0x17, RZ ;  /* 0x000000170e187819 */ /* 0x000fc400000006ff */
[----:B------:R-:W-:Y:S01]  /*1940*/  FFMA R28, R23, 1.925963033500011079e-08, R28 ;  /* 0x32a57060171c7823 */ /* 0x000fe2000000001c */
[----:B0-----:R-:W-:Y:S01]  /*1950*/  FFMA R15, R15, R19, R16 ;  /* 0x000000130f0f7223 */ /* 0x001fe20000000010 */
[----:B------:R-:W-:Y:S02]  /*1960*/  SHF.L.U32 R18, R18, 0x17, RZ ;  /* 0x0000001712127819 */ /* 0x000fe400000006ff */
[----:B------:R-:W-:Y:S01]  /*1970*/  SHF.L.U32 R13, R13, 0x17, RZ ;  /* 0x000000170d0d7819 */ /* 0x000fe200000006ff */
[----:B------:R-:W0:Y:S01]  /*1980*/  MUFU.EX2 R12, R25 ;  /* 0x00000019000c7308 */ /* 0x000e220000000800 */
[----:B-1----:R-:W-:Y:S01]  /*1990*/  FFMA R20, R24, R20, R15 ;  /* 0x0000001418147223 */ /* 0x002fe2000000000f */
[----:B------:R-:W-:-:S06]  /*19a0*/  SHF.L.U32 R2, R2, 0x17, RZ ;  /* 0x0000001702027819 */ /* 0x000fcc00000006ff */
[----:B------:R-:W1:Y:S01]  /*19b0*/  MUFU.EX2 R3, R26 ;  /* 0x0000001a00037308 */ /* 0x000e620000000800 */
[----:B--2---:R-:W-:-:S07]  /*19c0*/  FFMA R17, R17, R21, R20 ;  /* 0x0000001511117223 */ /* 0x004fce0000000014 */
[----:B------:R-:W2:Y:S01]  /*19d0*/  MUFU.EX2 R14, R28 ;  /* 0x0000001c000e7308 */ /* 0x000ea20000000800 */
[----:B0-----:R-:W-:-:S04]  /*19e0*/  FFMA R12, R18, R12, R17 ;  /* 0x0000000c120c7223 */ /* 0x001fc80000000011 */
[----:B-1----:R-:W-:-:S04]  /*19f0*/  FFMA R3, R13, R3, R12 ;  /* 0x000000030d037223 */ /* 0x002fc8000000000c */
[----:B--2---:R-:W-:Y:S01]  /*1a00*/  FFMA R3, R2, R14, R3 ;  /* 0x0000000e02037223 */ /* 0x004fe20000000003 */
[----:B------:R-:W-:Y:S06]  /*1a10*/  @P2 BRA `(.L_x_18) ;  /* 0xfffffff800a42947 */ /* 0x000fec000383ffff */
.L_x_17:
[----:B------:R-:W-:Y:S05]  /*1a20*/  @!P1 BRA `(.L_x_16) ;  /* 0x0000000400a09947 */ /* 0x000fea0003800000 */
[----:B------:R-:W-:Y:S02]  /*1a30*/  ISETP.GE.U32.AND P2, PT, R22, 0x4, PT ;  /* 0x000000041600780c */ /* 0x000fe40003f46070 */
[----:B------:R-:W-:-:S04]  /*1a40*/  LOP3.LUT R18, R11, 0x3, RZ, 0xc0, !PT ;  /* 0x000000030b127812 */ /* 0x000fc800078ec0ff */
[----:B------:R-:W-:-:S07]  /*1a50*/  ISETP.NE.AND P1, PT, R18, RZ, PT ;  /* 0x000000ff1200720c */ /* 0x000fce0003f25270 */
[----:B------:R-:W-:Y:S06]  /*1a60*/  @!P2 BRA `(.L_x_19) ;  /* 0x0000000000c8a947 */ /* 0x000fec0003800000 */
[----:B------:R-:W0:Y:S01]  /*1a70*/  LDCU.64 UR4, c[0x0][0x390] ;  /* 0x00007200ff0477ac */ /* 0x000e220008000a00 */
[CC--:B------:R-:W-:Y:S02]  /*1a80*/  IADD3 R13, PT, PT, R7.reuse, R0.reuse, RZ ;  /* 0x00000000070d7210 */ /* 0x0c0fe40007ffe0ff */
[----:B------:R-:W-:-:S03]  /*1a90*/  IADD3 R2, P2, PT, R7, R0, RZ ;  /* 0x0000000007027210 */ /* 0x000fc60007f5e0ff */
[----:B------:R-:W-:Y:S01]  /*1aa0*/  IMAD.WIDE.U32 R12, R13, 0x4, R4 ;  /* 0x000000040d0c7825 */ /* 0x000fe200078e0004 */
[----:B------:R-:W-:-:S05]  /*1ab0*/  IADD3.X R9, PT, PT, RZ, RZ, RZ, P2, !PT ;  /* 0x000000ffff097210 */ /* 0x000fca00017fe4ff */
[----:B------:R-:W2:Y:S01]  /*1ac0*/  LDG.E R13, desc[UR10][R12.64] ;  /* 0x0000000a0c0d7981 */ /* 0x000ea2000c1e1900 */
[----:B0-----:R-:W-:-:S04]  /*1ad0*/  LEA R16, P2, R2, UR4, 0x2 ;  /* 0x0000000402107c11 */ /* 0x001fc8000f8410ff */
[----:B------:R-:W-:-:S05]  /*1ae0*/  LEA.HI.X R17, R2, UR5, R9, 0x2, P2 ;  /* 0x0000000502117c11 */ /* 0x000fca00090f1409 */
[----:B------:R-:W3:Y:S04]  /*1af0*/  LDG.E R19, desc[UR10][R16.64+0x4] ;  /* 0x0000040a10137981 */ /* 0x000ee8000c1e1900 */
[----:B------:R-:W4:Y:S04]  /*1b00*/  LDG.E R21, desc[UR10][R16.64+0x8] ;  /* 0x0000080a10157981 */ /* 0x000f28000c1e1900 */
[----:B------:R0:W4:Y:S01]  /*1b10*/  LDG.E R23, desc[UR10][R16.64+0xc] ;  /* 0x00000c0a10177981 */ /* 0x000122000c1e1900 */
[----:B------:R-:W-:Y:S01]  /*1b20*/  HFMA2 R14, -RZ, RZ, 0.96630859375, -0.0022525787353515625 ;  /* 0x3bbb989dff0e7431 */ /* 0x000fe200000001ff */
[----:B------:R-:W-:-:S02]  /*1b30*/  MOV R8, 0x437c0000 ;  /* 0x437c000000087802 */ /* 0x000fc40000000f00 */
[----:B------:R-:W-:Y:S01]  /*1b40*/  IADD3 R0, PT, PT, R0, 0x4, RZ ;  /* 0x0000000400007810 */ /* 0x000fe20007ffe0ff */
[----:B--2--5:R-:W-:-:S04]  /*1b50*/  FADD R15, R13, -R6 ;  /* 0x800000060d0f7221 */ /* 0x024fc80000000000 */
[----:B------:R-:W-:-:S04]  /*1b60*/  FFMA.SAT R9, R15, R14, 0.5 ;  /* 0x3f0000000f097423 */ /* 0x000fc8000000200e */
[----:B------:R-:W-:-:S04]  /*1b70*/  FFMA.RM R2, R9, R8, 12582913 ;  /* 0x4b40000109027423 */ /* 0x000fc80000004008 */
[----:B------:R-:W-:Y:S01]  /*1b80*/  FADD R10, R2, -12583039 ;  /* 0xcb40007f020a7421 */ /* 0x000fe20000000000 */
[----:B---3--:R-:W-:-:S03]  /*1b90*/  FADD R19, R19, -R6 ;  /* 0x8000000613137221 */ /* 0x008fc60000000000 */
[----:B------:R-:W-:Y:S01]  /*1ba0*/  FFMA R12, R15, 1.4426950216293334961, -R10 ;  /* 0x3fb8aa3b0f0c7823 */ /* 0x000fe2000000080a */
[----:B------:R-:W-:Y:S01]  /*1bb0*/  FFMA.SAT R13, R19, R14, 0.5 ;  /* 0x3f000000130d7423 */ /* 0x000fe2000000200e */
[----:B----4-:R-:W-:-:S03]  /*1bc0*/  FADD R9, R21, -R6 ;  /* 0x8000000615097221 */ /* 0x010fc60000000000 */
[----:B------:R-:W-:Y:S01]  /*1bd0*/  FFMA.RM R10, R13, R8, 12582913 ;  /* 0x4b4000010d0a7423 */ /* 0x000fe20000004008 */
[----:B0-----:R-:W-:Y:S01]  /*1be0*/  FFMA.SAT R17, R9, R14, 0.5 ;  /* 0x3f00000009117423 */ /* 0x001fe2000000200e */
[----:B------:R-:W-:Y:S01]  /*1bf0*/  FADD R13, R23, -R6 ;  /* 0x80000006170d7221 */ /* 0x000fe20000000000 */
[----:B------:R-:W-:Y:S01]  /*1c00*/  FFMA R16, R15, 1.925963033500011079e-08, R12 ;  /* 0x32a570600f107823 */ /* 0x000fe2000000000c */
[----:B------:R-:W-:Y:S01]  /*1c10*/  FADD R20, R10, -12583039 ;  /* 0xcb40007f0a147421 */ /* 0x000fe20000000000 */
[----:B------:R-:W-:Y:S01]  /*1c20*/  FFMA.RM R12, R17, R8, 12582913 ;  /* 0x4b400001110c7423 */ /* 0x000fe20000004008 */
[----:B------:R-:W-:Y:S02]  /*1c30*/  FFMA.SAT R15, R13, R14, 0.5 ;  /* 0x3f0000000d0f7423 */ /* 0x000fe4000000200e */
[----:B------:R-:W-:Y:S01]  /*1c40*/  FFMA R20, R19, 1.4426950216293334961, -R20 ;  /* 0x3fb8aa3b13147823 */ /* 0x000fe20000000814 */
[----:B------:R-:W-:Y:S01]  /*1c50*/  FADD R14, R12, -12583039 ;  /* 0xcb40007f0c0e7421 */ /* 0x000fe20000000000 */
[----:B------:R-:W-:-:S02]  /*1c60*/  FFMA.RM R8, R15, R8, 12582913 ;  /* 0x4b4000010f087423 */ /* 0x000fc40000004008 */
[----:B------:R-:W-:Y:S01]  /*1c70*/  FFMA R20, R19, 1.925963033500011079e-08, R20 ;  /* 0x32a5706013147823 */ /* 0x000fe20000000014 */
[C---:B------:R-:W-:Y:S01]  /*1c80*/  FFMA R14, R9.reuse, 1.4426950216293334961, -R14 ;  /* 0x3fb8aa3b090e7823 */ /* 0x040fe2000000080e */
[----:B------:R-:W-:Y:S01]  /*1c90*/  FADD R22, R8, -12583039 ;  /* 0xcb40007f08167421 */ /* 0x000fe20000000000 */
[----:B------:R-:W0:Y:S02]  /*1ca0*/  MUFU.EX2 R16, R16 ;  /* 0x0000001000107308 */ /* 0x000e240000000800 */
[----:B------:R-:W-:Y:S01]  /*1cb0*/  FFMA R14, R9, 1.925963033500011079e-08, R14 ;  /* 0x32a57060090e7823 */ /* 0x000fe2000000000e */
[----:B------:R-:W-:-:S05]  /*1cc0*/  FFMA R22, R13, 1.4426950216293334961, -R22 ;  /* 0x3fb8aa3b0d167823 */ /* 0x000fca0000000816 */
[----:B------:R-:W1:Y:S01]  /*1cd0*/  MUFU.EX2 R20, R20 ;  /* 0x0000001400147308 */ /* 0x000e620000000800 */
[----:B------:R-:W-:Y:S01]  /*1ce0*/  FFMA R22, R13, 1.925963033500011079e-08, R22 ;  /* 0x32a570600d167823 */ /* 0x000fe20000000016 */
[----:B------:R-:W-:-:S06]  /*1cf0*/  SHF.L.U32 R2, R2, 0x17, RZ ;  /* 0x0000001702027819 */ /* 0x000fcc00000006ff */
[----:B------:R-:W2:Y:S01]  /*1d00*/  MUFU.EX2 R14, R14 ;  /* 0x0000000e000e7308 */ /* 0x000ea20000000800 */
[----:B------:R-:W-:Y:S01]  /*1d10*/  SHF.L.U32 R9, R10, 0x17, RZ ;  /* 0x000000170a097819 */ /* 0x000fe200000006ff */
[----:B0-----:R-:W-:-:S06]  /*1d20*/  FFMA R2, R2, R16, R3 ;  /* 0x0000001002027223 */ /* 0x001fcc0000000003 */
[----:B------:R-:W0:Y:S01]  /*1d30*/  MUFU.EX2 R22, R22 ;  /* 0x0000001600167308 */ /* 0x000e220000000800 */
[----:B------:R-:W-:Y:S01]  /*1d40*/  SHF.L.U32 R3, R12, 0x17, RZ ;  /* 0x000000170c037819 */ /* 0x000fe200000006ff */
[----:B-1----:R-:W-:Y:S01]  /*1d50*/  FFMA R2, R9, R20, R2 ;  /* 0x0000001409027223 */ /* 0x002fe20000000002 */
[----:B------:R-:W-:-:S03]  /*1d60*/  SHF.L.U32 R8, R8, 0x17, RZ ;  /* 0x0000001708087819 */ /* 0x000fc600000006ff */
[----:B--2---:R-:W-:-:S04]  /*1d70*/  FFMA R3, R3, R14, R2 ;  /* 0x0000000e03037223 */ /* 0x004fc80000000002 */
[----:B0-----:R-:W-:-:S07]  /*1d80*/  FFMA R3, R8, R22, R3 ;  /* 0x0000001608037223 */ /* 0x001fce0000000003 */
.L_x_19:
[----:B------:R-:W-:Y:S05]  /*1d90*/  @!P1 BRA `(.L_x_16) ;  /* 0x0000000000c49947 */ /* 0x000fea0003800000 */
[----:B------:R-:W-:Y:S02]  /*1da0*/  ISETP.NE.AND P2, PT, R18, 0x1, PT ;  /* 0x000000011200780c */ /* 0x000fe40003f45270 */
[----:B------:R-:W-:-:S04]  /*1db0*/  LOP3.LUT R2, R11, 0x1, RZ, 0xc0, !PT ;  /* 0x000000010b027812 */ /* 0x000fc800078ec0ff */
[----:B------:R-:W-:-:S07]  /*1dc0*/  ISETP.NE.U32.AND P1, PT, R2, 0x1, PT ;  /* 0x000000010200780c */ /* 0x000fce0003f25070 */
        /* <DEDUP_REMOVED lines=8> */
[----:B------:R-:W-:-:S06]  /*1e50*/  LEA.HI.X R13, R2, UR5, R13, 0x2, P2 ;  /* 0x00000005020d7c11 */ /* 0x000fcc00090f140d */
[----:B------:R-:W3:Y:S01]  /*1e60*/  LDG.E R13, desc[UR10][R12.64+0x4] ;  /* 0x0000040a0c0d7981 */ /* 0x000ee2000c1e1900 */
[----:B------:R-:W-:Y:S01]  /*1e70*/  HFMA2 R15, -RZ, RZ, 0.96630859375, -0.0022525787353515625 ;  /* 0x3bbb989dff0f7431 */ /* 0x000fe200000001ff */
[----:B------:R-:W-:Y:S02]  /*1e80*/  MOV R17, 0x437c0000 ;  /* 0x437c000000117802 */ /* 0x000fe40000000f00 */
[----:B------:R-:W-:Y:S01]  /*1e90*/  IADD3 R0, PT, PT, R0, 0x2, RZ ;  /* 0x0000000200007810 */ /* 0x000fe20007ffe0ff */
[----:B--2--5:R-:W-:-:S04]  /*1ea0*/  FADD R2, R9, -R6 ;  /* 0x8000000609027221 */ /* 0x024fc80000000000 */
[----:B------:R-:W-:-:S04]  /*1eb0*/  FFMA.SAT R10, R2, R15, 0.5 ;  /* 0x3f000000020a7423 */ /* 0x000fc8000000200f */
[----:B------:R-:W-:Y:S01]  /*1ec0*/  FFMA.RM R10, R10, R17, 12582913 ;  /* 0x4b4000010a0a7423 */ /* 0x000fe20000004011 */
[----:B---3--:R-:W-:-:S04]  /*1ed0*/  FADD R14, R13, -R6 ;  /* 0x800000060d0e7221 */ /* 0x008fc80000000000 */
[----:B------:R-:W-:Y:S01]  /*1ee0*/  FFMA.SAT R16, R14, R15, 0.5 ;  /* 0x3f0000000e107423 */ /* 0x000fe2000000200f */
[----:B------:R-:W-:-:S03]  /*1ef0*/  FADD R19, R10, -12583039 ;  /* 0xcb40007f0a137421 */ /* 0x000fc60000000000 */
[----:B------:R-:W-:Y:S01]  /*1f00*/  FFMA.RM R16, R16, R17, 12582913 ;  /* 0x4b40000110107423 */ /* 0x000fe20000004011 */
[----:B------:R-:W-:-:S03]  /*1f10*/  FFMA R19, R2, 1.4426950216293334961, -R19 ;  /* 0x3fb8aa3b02137823 */ /* 0x000fc60000000813 */
[----:B------:R-:W-:Y:S01]  /*1f20*/  FADD R9, R16, -12583039 ;  /* 0xcb40007f10097421 */ /* 0x000fe20000000000 */
[----:B------:R-:W-:-:S03]  /*1f30*/  FFMA R19, R2, 1.925963033500011079e-08, R19 ;  /* 0x32a5706002137823 */ /* 0x000fc60000000013 */
[----:B------:R-:W-:-:S04]  /*1f40*/  FFMA R9, R14, 1.4426950216293334961, -R9 ;  /* 0x3fb8aa3b0e097823 */ /* 0x000fc80000000809 */
[----:B------:R-:W-:Y:S01]  /*1f50*/  FFMA R9, R14, 1.925963033500011079e-08, R9 ;  /* 0x32a570600e097823 */ /* 0x000fe20000000009 */
[----:B------:R-:W0:Y:S08]  /*1f60*/  MUFU.EX2 R19, R19 ;  /* 0x0000001300137308 */ /* 0x000e300000000800 */
[----:B------:R-:W1:Y:S01]  /*1f70*/  MUFU.EX2 R9, R9 ;  /* 0x0000000900097308 */ /* 0x000e620000000800 */
[----:B------:R-:W-:-:S02]  /*1f80*/  SHF.L.U32 R10, R10, 0x17, RZ ;  /* 0x000000170a0a7819 */ /* 0x000fc400000006ff */
[----:B------:R-:W-:-:S03]  /*1f90*/  SHF.L.U32 R16, R16, 0x17, RZ ;  /* 0x0000001710107819 */ /* 0x000fc600000006ff */
[----:B0-----:R-:W-:-:S04]  /*1fa0*/  FFMA R3, R10, R19, R3 ;  /* 0x000000130a037223 */ /* 0x001fc80000000003 */
[----:B-1----:R-:W-:-:S07]  /*1fb0*/  FFMA R3, R16, R9, R3 ;  /* 0x0000000910037223 */ /* 0x002fce0000000003 */
.L_x_20:
[----:B------:R-:W-:Y:S05]  /*1fc0*/  @P1 BRA `(.L_x_16) ;  /* 0x0000000000381947 */ /* 0x000fea0003800000 */
[----:B------:R-:W-:-:S05]  /*1fd0*/  IADD3 R9, PT, PT, R7, R0, RZ ;  /* 0x0000000007097210 */ /* 0x000fca0007ffe0ff */
[----:B------:R-:W-:-:S06]  /*1fe0*/  IMAD.WIDE.U32 R8, R9, 0x4, R4 ;  /* 0x0000000409087825 */ /* 0x000fcc00078e0004 */
[----:B------:R-:W2:Y:S01]  /*1ff0*/  LDG.E R9, desc[UR10][R8.64] ;  /* 0x0000000a08097981 */ /* 0x000ea2000c1e1900 */
[----:B------:R-:W-:Y:S01]  /*2000*/  HFMA2 R13, -RZ, RZ, 0.96630859375, -0.0022525787353515625 ;  /* 0x3bbb989dff0d7431 */ /* 0x000fe200000001ff */
[----:B------:R-:W-:Y:S01]  /*2010*/  MOV R15, 0x437c0000 ;  /* 0x437c0000000f7802 */ /* 0x000fe20000000f00 */
[----:B--2--5:R-:W-:-:S04]  /*2020*/  FADD R0, R9, -R6 ;  /* 0x8000000609007221 */ /* 0x024fc80000000000 */
[----:B------:R-:W-:-:S04]  /*2030*/  FFMA.SAT R2, R0, R13, 0.5 ;  /* 0x3f00000000027423 */ /* 0x000fc8000000200d */
[----:B------:R-:W-:-:S04]  /*2040*/  FFMA.RM R2, R2, R15, 12582913 ;  /* 0x4b40000102027423 */ /* 0x000fc8000000400f */
[C---:B------:R-:W-:Y:S01]  /*2050*/  FADD R13, R2.reuse, -12583039 ;  /* 0xcb40007f020d7421 */ /* 0x040fe20000000000 */
[----:B------:R-:W-:-:S03]  /*2060*/  SHF.L.U32 R2, R2, 0x17, RZ ;  /* 0x0000001702027819 */ /* 0x000fc600000006ff */
[----:B------:R-:W-:-:S04]  /*2070*/  FFMA R13, R0, 1.4426950216293334961, -R13 ;  /* 0x3fb8aa3b000d7823 */ /* 0x000fc8000000080d */
[----:B------:R-:W-:-:S06]  /*2080*/  FFMA R13, R0, 1.925963033500011079e-08, R13 ;  /* 0x32a57060000d7823 */ /* 0x000fcc000000000d */
[----:B------:R-:W0:Y:S02]  /*2090*/  MUFU.EX2 R13, R13 ;  /* 0x0000000d000d7308 */ /* 0x000e240000000800 */
[----:B0-----:R-:W-:-:S07]  /*20a0*/  FFMA R3, R2, R13, R3 ;  /* 0x0000000d02037223 */ /* 0x001fce0000000003 */
.L_x_16:
[----:B------:R-:W-:Y:S05]  /*20b0*/  @!P0 EXIT ;  /* 0x000000000000894d */ /* 0x000fea0003800000 */
[C---:B------:R-:W-:Y:S01]  /*20c0*/  ISETP.GE.U32.AND P0, PT, R11.reuse, 0x8, PT ;  /* 0x000000080b00780c */ /* 0x040fe20003f06070 */
[----:B------:R-:W-:Y:S01]  /*20d0*/  HFMA2 R2, -RZ, RZ, 0, 0 ;  /* 0x00000000ff027431 */ /* 0x000fe200000001ff */
[----:B------:R-:W-:-:S11]  /*20e0*/  LOP3.LUT R9, R11, 0x7, RZ, 0xc0, !PT ;  /* 0x000000070b097812 */ /* 0x000fd600078ec0ff */
[----:B------:R-:W-:Y:S05]  /*20f0*/  @!P0 BRA `(.L_x_21) ;  /* 0x0000000c007c8947 */ /* 0x000fea0003800000 */
[----:B------:R-:W-:Y:S01]  /*2100*/  IMAD.WIDE.U32 R4, R7, 0x4, R4 ;  /* 0x0000000407047825 */ /* 0x000fe200078e0004 */
[----:B------:R-:W-:Y:S02]  /*2110*/  LOP3.LUT R2, R11, 0x7ffffff8, RZ, 0xc0, !PT ;  /* 0x7ffffff80b027812 */ /* 0x000fe400078ec0ff */
[----:B------:R-:W-:-:S03]  /*2120*/  IADD3 R0, P0, PT, R4, 0x10, RZ ;  /* 0x0000001004007810 */ /* 0x000fc60007f1e0ff */
[----:B------:R-:W-:Y:S01]  /*2130*/  IMAD.MOV R8, RZ, RZ, -R2 ;  /* 0x000000ffff087224 */ /* 0x000fe200078e0a02 */
[----:B------:R-:W-:-:S09]  /*2140*/  IADD3.X R11, PT, PT, RZ, R5, RZ, P0, !PT ;  /* 0x00000005ff0b7210 */ /* 0x000fd200007fe4ff */
.L_x_38:
[----:B0-----:R-:W-:Y:S02]  /*2150*/  MOV R4, R0 ;  /* 0x0000000000047202 */ /* 0x001fe40000000f00 */
[----:B------:R-:W-:-:S05]  /*2160*/  MOV R5, R11 ;  /* 0x0000000b00057202 */ /* 0x000fca0000000f00 */
[----:B------:R-:W2:Y:S01]  /*2170*/  LDG.E R11, desc[UR10][R4.64+-0x10] ;  /* 0xfffff00a040b7981 */ /* 0x000ea2000c1e1900 */
[----:B------:R-:W-:Y:S01]  /*2180*/  HFMA2 R0, -RZ, RZ, 0.96630859375, -0.0022525787353515625 ;  /* 0x3bbb989dff007431 */ /* 0x000fe200000001ff */
[----:B------:R-:W-:Y:S01]  /*2190*/  MOV R13, 0x437c0000 ;  /* 0x437c0000000d7802 */ /* 0x000fe20000000f00 */
[----:B------:R-:W0:Y:S01]  /*21a0*/  MUFU.RCP R12, R3 ;  /* 0x00000003000c7308 */ /* 0x000e220000001000 */
[----:B------:R-:W-:Y:S01]  /*21b0*/  IADD3 R8, PT, PT, R8, 0x8, RZ ;  /* 0x0000000808087810 */ /* 0x000fe20007ffe0ff */
[----:B------:R-:W-:Y:S03]  /*21c0*/  BSSY.RECONVERGENT B2, `(.L_x_22) ;  /* 0x0000015000027945 */ /* 0x000fe60003800200 */
[----:B------:R-:W-:Y:S01]  /*21d0*/  ISETP.NE.AND P2, PT, R8, RZ, PT ;  /* 0x000000ff0800720c */ /* 0x000fe20003f45270 */
[----:B--2--5:R-:W-:-:S04]  /*21e0*/  FADD R11, R11, -R6 ;  /* 0x800000060b0b7221 */ /* 0x024fc80000000000 */
[----:B------:R-:W-:-:S04]  /*21f0*/  FFMA.SAT R0, R11, R0, 0.5 ;  /* 0x3f0000000b007423 */ /* 0x000fc80000002000 */
[----:B------:R-:W-:Y:S01]  /*2200*/  FFMA.RM R0, R0, R13, 12582913 ;  /* 0x4b40000100007423 */ /* 0x000fe2000000400d */
[----:B0-----:R-:W-:-:S03]  /*2210*/  FFMA R13, R12, -R3, 1 ;  /* 0x3f8000000c0d7423 */ /* 0x001fc60000000803 */
[C---:B------:R-:W-:Y:S01]  /*2220*/  FADD R10, R0.reuse, -12583039 ;  /* 0xcb40007f000a7421 */ /* 0x040fe20000000000 */
[----:B------:R-:W-:Y:S01]  /*2230*/  SHF.L.U32 R0, R0, 0x17, RZ ;  /* 0x0000001700007819 */ /* 0x000fe200000006ff */
[----:B------:R-:W-:Y:S02]  /*2240*/  FFMA R13, R12, R13, R12 ;  /* 0x0000000d0c0d7223 */ /* 0x000fe4000000000c */
[----:B------:R-:W-:-:S04]  /*2250*/  FFMA R10, R11, 1.4426950216293334961, -R10 ;  /* 0x3fb8aa3b0b0a7823 */ /* 0x000fc8000000080a */
[----:B------:R-:W-:-:S04]  /*2260*/  FFMA R10, R11, 1.925963033500011079e-08, R10 ;  /* 0x32a570600b0a7823 */ /* 0x000fc8000000000a */
[----:B------:R-:W0:Y:S02]  /*2270*/  MUFU.EX2 R11, R10 ;  /* 0x0000000a000b7308 */ /* 0x000e240000000800 */
[----:B0-----:R-:W-:-:S06]  /*2280*/  FMUL R0, R0, R11 ;  /* 0x0000000b00007220 */ /* 0x001fcc0000400000 */
[----:B------:R-:W0:Y:S01]  /*2290*/  FCHK P0, R0, R3 ;  /* 0x0000000300007302 */ /* 0x000e220000000000 */
[----:B------:R-:W-:-:S04]  /*22a0*/  FFMA R12, R0, R13, RZ ;  /* 0x0000000d000c7223 */ /* 0x000fc800000000ff */
[----:B------:R-:W-:-:S04]  /*22b0*/  FFMA R11, R12, -R3, R0 ;  /* 0x800000030c0b7223 */ /* 0x000fc80000000000 */
[----:B------:R-:W-:Y:S01]  /*22c0*/  FFMA R11, R13, R11, R12 ;  /* 0x0000000b0d0b7223 */ /* 0x000fe2000000000c */
[----:B0-----:R-:W-:Y:S06]  /*22d0*/  @!P0 BRA `(.L_x_23) ;  /* 0x00000000000c8947 */ /* 0x001fec0003800000 */
[----:B------:R-:W-:-:S07]  /*22e0*/  MOV R10, 0x2300 ;  /* 0x00002300000a7802 */ /* 0x000fce0000000f00 */
[----:B------:R-:W-:Y:S05]  /*22f0*/  CALL.REL.NOINC `($__internal_1_$__cuda_sm3x_div_rn_noftz_f32_slowpath) ;  /* 0x0000001800e07944 */ /* 0x000fea0003c00000 */
[----:B------:R-:W-:-:S07]  /*2300*/  MOV R11, R13 ;  /* 0x0000000d000b7202 */ /* 0x000fce0000000f00 */
.L_x_23:
[----:B------:R-:W-:Y:S05]  /*2310*/  BSYNC.RECONVERGENT B2 ;  /* 0x0000000000027941 */ /* 0x000fea0003800200 */
.L_x_22:
[----:B------:R-:W2:Y:S01]  /*2320*/  LDG.E R13, desc[UR10][R4.64+-0xc] ;  /* 0xfffff40a040d7981 */ /* 0x000ea2000c1e1900 */
[----:B------:R-:W-:Y:S01]  /*2330*/  HFMA2 R0, -RZ, RZ, 0.96630859375, -0.0022525787353515625 ;  /* 0x3bbb989dff007431 */ /* 0x000fe200000001ff */
[----:B------:R-:W-:Y:S01]  /*2340*/  MOV R15, 0x437c0000 ;  /* 0x437c0000000f7802 */ /* 0x000fe20000000f00 */
[----:B------:R-:W0:Y:S01]  /*2350*/  MUFU.RCP R12, R3 ;  /* 0x00000003000c7308 */ /* 0x000e220000001000 */
[----:B------:R1:W-:Y:S01]  /*2360*/  STG.E desc[UR10][R4.64+-0x10], R11 ;  /* 0xfffff00b04007986 */ /* 0x0003e2000c10190a */
[----:B------:R-:W-:Y:S01]  /*2370*/  BSSY.RECONVERGENT B2, `(.L_x_24) ;  /* 0x0000014000027945 */ /* 0x000fe20003800200 */
[----:B0-----:R-:W-:Y:S01]  /*2380*/  FFMA R17, R12, -R3, 1 ;  /* 0x3f8000000c117423 */ /* 0x001fe20000000803 */
[----:B--2---:R-:W-:-:S04]  /*2390*/  FADD R13, R13, -R6 ;  /* 0x800000060d0d7221 */ /* 0x004fc80000000000 */
[----:B------:R-:W-:-:S04]  /*23a0*/  FFMA.SAT R0, R13, R0, 0.5 ;  /* 0x3f0000000d007423 */ /* 0x000fc80000002000 */
[----:B------:R-:W-:-:S04]  /*23b0*/  FFMA.RM R0, R0, R15, 12582913 ;  /* 0x4b40000100007423 */ /* 0x000fc8000000400f */
[C---:B------:R-:W-:Y:S01]  /*23c0*/  FADD R10, R0.reuse, -12583039 ;  /* 0xcb40007f000a7421 */ /* 0x040fe20000000000 */
[----:B------:R-:W-:-:S03]  /*23d0*/  SHF.L.U32 R0, R0, 0x17, RZ ;  /* 0x0000001700007819 */ /* 0x000fc600000006ff */
[----:B------:R-:W-:-:S04]  /*23e0*/  FFMA R10, R13, 1.4426950216293334961, -R10 ;  /* 0x3fb8aa3b0d0a7823 */ /* 0x000fc8000000080a */
[----:B------:R-:W-:-:S04]  /*23f0*/  FFMA R10, R13, 1.925963033500011079e-08, R10 ;  /* 0x32a570600d0a7823 */ /* 0x000fc8000000000a */
[----:B------:R-:W0:Y:S02]  /*2400*/  MUFU.EX2 R13, R10 ;  /* 0x0000000a000d7308 */ /* 0x000e240000000800 */
[----:B0-----:R-:W-:Y:S01]  /*2410*/  FMUL R15, R0, R13 ;  /* 0x0000000d000f7220 */ /* 0x001fe20000400000 */
[----:B------:R-:W-:-:S05]  /*2420*/  FFMA R0, R12, R17, R12 ;  /* 0x000000110c007223 */ /* 0x000fca000000000c */
[----:B------:R-:W0:Y:S01]  /*2430*/  FCHK P0, R15, R3 ;  /* 0x000000030f007302 */ /* 0x000e220000000000 */
[----:B------:R-:W-:-:S04]  /*2440*/  FFMA R12, R0, R15, RZ ;  /* 0x0000000f000c7223 */ /* 0x000fc800000000ff */
[----:B------:R-:W-:-:S04]  /*2450*/  FFMA R13, R12, -R3, R15 ;  /* 0x800000030c0d7223 */ /* 0x000fc8000000000f */
[----:B------:R-:W-:Y:S01]  /*2460*/  FFMA R13, R0, R13, R12 ;  /* 0x0000000d000d7223 */ /* 0x000fe2000000000c */
[----:B01----:R-:W-:Y:S06]  /*2470*/  @!P0 BRA `(.L_x_25) ;  /* 0x00000000000c8947 */ /* 0x003fec0003800000 */
[----:B------:R-:W-:Y:S02]  /*2480*/  MOV R0, R15 ;  /* 0x0000000f00007202 */ /* 0x000fe40000000f00 */
[----:B------:R-:W-:-:S07]  /*2490*/  MOV R10, 0x24b0 ;  /* 0x000024b0000a7802 */ /* 0x000fce0000000f00 */
[----:B------:R-:W-:Y:S05]  /*24a0*/  CALL.REL.NOINC `($__internal_1_$__cuda_sm3x_div_rn_noftz_f32_slowpath) ;  /* 0x0000001800747944 */ /* 0x000fea0003c00000 */
.L_x_25:
[----:B------:R-:W-:Y:S05]  /*24b0*/  BSYNC.RECONVERGENT B2 ;  /* 0x0000000000027941 */ /* 0x000fea0003800200 */
.L_x_24:
[----:B------:R-:W2:Y:S01]  /*24c0*/  LDG.E R11, desc[UR10][R4.64+-0x8] ;  /* 0xfffff80a040b7981 */ /* 0x000ea2000c1e1900 */
[----:B------:R-:W-:Y:S01]  /*24d0*/  HFMA2 R0, -RZ, RZ, 0.96630859375, -0.0022525787353515625 ;  /* 0x3bbb989dff007431 */ /* 0x000fe200000001ff */
[----:B------:R-:W-:Y:S01]  /*24e0*/  MOV R15, 0x437c0000 ;  /* 0x437c0000000f7802 */ /* 0x000fe20000000f00 */
[----:B------:R-:W0:Y:S01]  /*24f0*/  MUFU.RCP R12, R3 ;  /* 0x00000003000c7308 */ /* 0x000e220000001000 */
[----:B------:R1:W-:Y:S01]  /*2500*/  STG.E desc[UR10][R4.64+-0xc], R13 ;  /* 0xfffff40d04007986 */ /* 0x0003e2000c10190a */
[----:B------:R-:W-:Y:S01]  /*2510*/  BSSY.RECONVERGENT B2, `(.L_x_26) ;  /* 0x0000015000027945 */ /* 0x000fe20003800200 */
[----:B--2---:R-:W-:-:S04]  /*2520*/  FADD R11, R11, -R6 ;  /* 0x800000060b0b7221 */ /* 0x004fc80000000000 */
[----:B------:R-:W-:-:S04]  /*2530*/  FFMA.SAT R0, R11, R0, 0.5 ;  /* 0x3f0000000b007423 */ /* 0x000fc80000002000 */
[----:B------:R-:W-:Y:S01]  /*2540*/  FFMA.RM R0, R0, R15, 12582913 ;  /* 0x4b40000100007423 */ /* 0x000fe2000000400f */
[----:B0-----:R-:W-:-:S03]  /*2550*/  FFMA R15, R12, -R3, 1 ;  /* 0x3f8000000c0f7423 */ /* 0x001fc60000000803 */
        /* <DEDUP_REMOVED lines=15> */
[----:B------:R-:W-:-:S07]  /*2650*/  MOV R11, R13 ;  /* 0x0000000d000b7202 */ /* 0x000fce0000000f00 */
.L_x_27:
[----:B------:R-:W-:Y:S05]  /*2660*/  BSYNC.RECONVERGENT B2 ;  /* 0x0000000000027941 */ /* 0x000fea0003800200 */
.L_x_26:
        /* <DEDUP_REMOVED lines=25> */
.L_x_29:
[----:B------:R-:W-:Y:S05]  /*2800*/  BSYNC.RECONVERGENT B2 ;  /* 0x0000000000027941 */ /* 0x000fea0003800200 */
.L_x_28:
        /* <DEDUP_REMOVED lines=26> */
.L_x_31:
[----:B------:R-:W-:Y:S05]  /*29b0*/  BSYNC.RECONVERGENT B2 ;  /* 0x0000000000027941 */ /* 0x000fea0003800200 */
.L_x_30:
        /* <DEDUP_REMOVED lines=25> */
.L_x_33:
[----:B------:R-:W-:Y:S05]  /*2b50*/  BSYNC.RECONVERGENT B2 ;  /* 0x0000000000027941 */ /* 0x000fea0003800200 */
.L_x_32:
        /* <DEDUP_REMOVED lines=25> */
[----:B------:R-:W-:-:S07]  /*2cf0*/  IMAD.MOV.U32 R11, RZ, RZ, R13 ;  /* 0x000000ffff0b7224 */ /* 0x000fce00078e000d */
.L_x_35:
[----:B------:R-:W-:Y:S05]  /*2d00*/  BSYNC.RECONVERGENT B2 ;  /* 0x0000000000027941 */ /* 0x000fea0003800200 */
.L_x_34:
        /* <DEDUP_REMOVED lines=25> */
.L_x_37:
[----:B------:R-:W-:Y:S05]  /*2ea0*/  BSYNC.RECONVERGENT B2 ;  /* 0x0000000000027941 */ /* 0x000fea0003800200 */
.L_x_36:
[----:B------:R0:W-:Y:S01]  /*2eb0*/  STG.E desc[UR10][R4.64+0xc], R13 ;  /* 0x00000c0d04007986 */ /* 0x0001e2000c10190a */
[----:B------:R-:W-:-:S04]  /*2ec0*/  IADD3 R0, P0, PT, R4, 0x20, RZ ;  /* 0x0000002004007810 */ /* 0x000fc80007f1e0ff */
[----:B------:R-:W-:Y:S01]  /*2ed0*/  IADD3.X R11, PT, PT, RZ, R5, RZ, P0, !PT ;  /* 0x00000005ff0b7210 */ /* 0x000fe200007fe4ff */
[----:B------:R-:W-:Y:S08]  /*2ee0*/  @P2 BRA `(.L_x_38) ;  /* 0xfffffff000982947 */ /* 0x000ff0000383ffff */
.L_x_21:
[----:B------:R-:W-:-:S13]  /*2ef0*/  ISETP.NE.AND P0, PT, R9, RZ, PT ;  /* 0x000000ff0900720c */ /* 0x000fda0003f05270 */
[----:B------:R-:W-:Y:S05]  /*2f00*/  @!P0 EXIT ;  /* 0x000000000000894d */ /* 0x000fea0003800000 */
[----:B------:R-:W1:Y:S01]  /*2f10*/  LDCU UR4, c[0x0][0x398] ;  /* 0x00007300ff0477ac */ /* 0x000e620008000800 */
[----:B------:R-:W-:Y:S01]  /*2f20*/  ISETP.GE.U32.AND P0, PT, R9, 0x4, PT ;  /* 0x000000040900780c */ /* 0x000fe20003f06070 */
[----:B-1----:R-:W-:-:S12]  /*2f30*/  ULOP3.LUT UR4, UR4, 0x3, URZ, 0xc0, !UPT ;  /* 0x0000000304047892 */ /* 0x002fd8000f8ec0ff */
[----:B------:R-:W-:Y:S05]  /*2f40*/  @!P0 BRA `(.L_x_39) ;  /* 0x0000000400d48947 */ /* 0x000fea0003800000 */
[----:B------:R-:W1:Y:S01]  /*2f50*/  LDC.64 R8, c[0x0][0x390] ;  /* 0x0000e400ff087b82 */ /* 0x000e620000000a00 */
[----:B0-----:R-:W-:-:S05]  /*2f60*/  IADD3 R5, PT, PT, R7, R2, RZ ;  /* 0x0000000207057210 */ /* 0x001fca0007ffe0ff */
[----:B-1----:R-:W-:-:S05]  /*2f70*/  IMAD.WIDE.U32 R8, R5, 0x4, R8 ;  /* 0x0000000405087825 */ /* 0x002fca00078e0008 */
[----:B------:R-:W2:Y:S01]  /*2f80*/  LDG.E R5, desc[UR10][R8.64] ;  /* 0x0000000a08057981 */ /* 0x000ea2000c1e1900 */
[----:B------:R-:W-:Y:S01]  /*2f90*/  HFMA2 R0, -RZ, RZ, 0.96630859375, -0.0022525787353515625 ;  /* 0x3bbb989dff007431 */ /* 0x000fe200000001ff */
[----:B------:R-:W-:Y:S01]  /*2fa0*/  MOV R11, 0x437c0000 ;  /* 0x437c0000000b7802 */ /* 0x000fe20000000f00 */
[----:B------:R-:W0:Y:S01]  /*2fb0*/  MUFU.RCP R10, R3 ;  /* 0x00000003000a7308 */ /* 0x000e220000001000 */
[----:B------:R-:W-:Y:S01]  /*2fc0*/  BSSY.RECONVERGENT B2, `(.L_x_40) ;  /* 0x0000015000027945 */ /* 0x000fe20003800200 */
[----:B--2--5:R-:W-:-:S04]  /*2fd0*/  FADD R5, R5, -R6 ;  /* 0x8000000605057221 */ /* 0x024fc80000000000 */
        /* <DEDUP_REMOVED lines=14> */
[----:B0-----:R-:W-:Y:S06]  /*30c0*/  @!P0 BRA `(.L_x_41) ;  /* 0x0000000000108947 */ /* 0x001fec0003800000 */
[----:B------:R-:W-:Y:S02]  /*30d0*/  MOV R0, R12 ;  /* 0x0000000c00007202 */ /* 0x000fe40000000f00 */
[----:B------:R-:W-:-:S07]  /*30e0*/  MOV R10, 0x3100 ;  /* 0x00003100000a7802 */ /* 0x000fce0000000f00 */
[----:B------:R-:W-:Y:S05]  /*30f0*/  CALL.REL.NOINC `($__internal_1_$__cuda_sm3x_div_rn_noftz_f32_slowpath) ;  /* 0x0000000c00607944 */ /* 0x000fea0003c00000 */
[----:B------:R-:W-:-:S07]  /*3100*/  MOV R11, R13 ;  /* 0x0000000d000b7202 */ /* 0x000fce0000000f00 */
.L_x_41:
[----:B------:R-:W-:Y:S05]  /*3110*/  BSYNC.RECONVERGENT B2 ;  /* 0x0000000000027941 */ /* 0x000fea0003800200 */
.L_x_40:
[----:B------:R-:W0:Y:S01]  /*3120*/  LDCU.64 UR6, c[0x0][0x390] ;  /* 0x00007200ff0677ac */ /* 0x000e220008000a00 */
[----:B------:R-:W-:Y:S01]  /*3130*/  IADD3 R0, P0, PT, R7, R2, RZ ;  /* 0x0000000207007210 */ /* 0x000fe20007f1e0ff */
[----:B------:R1:W-:Y:S03]  /*3140*/  STG.E desc[UR10][R8.64], R11 ;  /* 0x0000000b08007986 */ /* 0x0003e6000c10190a */
[----:B------:R-:W-:Y:S02]  /*3150*/  IADD3.X R5, PT, PT, RZ, RZ, RZ, P0, !PT ;  /* 0x000000ffff057210 */ /* 0x000fe400007fe4ff */
[----:B0-----:R-:W-:-:S04]  /*3160*/  LEA R4, P0, R0, UR6, 0x2 ;  /* 0x0000000600047c11 */ /* 0x001fc8000f8010ff */
[----:B------:R-:W-:-:S05]  /*3170*/  LEA.HI.X R5, R0, UR7, R5, 0x2, P0 ;  /* 0x0000000700057c11 */ /* 0x000fca00080f1405 */
[----:B------:R-:W2:Y:S01]  /*3180*/  LDG.E R13, desc[UR10][R4.64+0x4] ;  /* 0x0000040a040d7981 */ /* 0x000ea2000c1e1900 */
[----:B------:R-:W-:Y:S01]  /*3190*/  HFMA2 R0, -RZ, RZ, 0.96630859375, -0.0022525787353515625 ;  /* 0x3bbb989dff007431 */ /* 0x000fe200000001ff */
[----:B------:R-:W-:Y:S01]  /*31a0*/  MOV R15, 0x437c0000 ;  /* 0x437c0000000f7802 */ /* 0x000fe20000000f00 */
[----:B------:R-:W0:Y:S01]  /*31b0*/  MUFU.RCP R12, R3 ;  /* 0x00000003000c7308 */ /* 0x000e220000001000 */
[----:B------:R-:W-:Y:S01]  /*31c0*/  BSSY.RECONVERGENT B2, `(.L_x_42) ;  /* 0x0000015000027945 */ /* 0x000fe20003800200 */
[----:B--2---:R-:W-:-:S04]  /*31d0*/  FADD R13, R13, -R6 ;  /* 0x800000060d0d7221 */ /* 0x004fc80000000000 */
[----:B------:R-:W-:-:S04]  /*31e0*/  FFMA.SAT R0, R13, R0, 0.5 ;  /* 0x3f0000000d007423 */ /* 0x000fc80000002000 */
[----:B------:R-:W-:-:S04]  /*31f0*/  FFMA.RM R0, R0, R15, 12582913 ;  /* 0x4b40000100007423 */ /* 0x000fc8000000400f */
[C---:B------:R-:W-:Y:S01]  /*3200*/  FADD R10, R0.reuse, -12583039 ;  /* 0xcb40007f000a7421 */ /* 0x040fe20000000000 */
[----:B------:R-:W-:-:S03]  /*3210*/  SHF.L.U32 R0, R0, 0x17, RZ ;  /* 0x0000001700007819 */ /* 0x000fc600000006ff */
[----:B------:R-:W-:-:S04]  /*3220*/  FFMA R10, R13, 1.4426950216293334961, -R10 ;  /* 0x3fb8aa3b0d0a7823 */ /* 0x000fc8000000080a */
[----:B------:R-:W-:Y:S01]  /*3230*/  FFMA R10, R13, 1.925963033500011079e-08, R10 ;  /* 0x32a570600d0a7823 */ /* 0x000fe2000000000a */
[----:B0-----:R-:W-:-:S03]  /*3240*/  FFMA R13, R12, -R3, 1 ;  /* 0x3f8000000c0d7423 */ /* 0x001fc60000000803 */
[----:B-1----:R-:W0:Y:S02]  /*3250*/  MUFU.EX2 R9, R10 ;  /* 0x0000000a00097308 */ /* 0x002e240000000800 */
        /* <DEDUP_REMOVED lines=11> */
.L_x_43:
[----:B------:R-:W-:Y:S05]  /*3310*/  BSYNC.RECONVERGENT B2 ;  /* 0x0000000000027941 */ /* 0x000fea0003800200 */
.L_x_42:
        /* <DEDUP_REMOVED lines=26> */
.L_x_45:
[----:B------:R-:W-:Y:S05]  /*34c0*/  BSYNC.RECONVERGENT B2 ;  /* 0x0000000000027941 */ /* 0x000fea0003800200 */
.L_x_44:
        /* <DEDUP_REMOVED lines=26> */
.L_x_47:
[----:B------:R-:W-:Y:S05]  /*3670*/  BSYNC.RECONVERGENT B2 ;  /* 0x0000000000027941 */ /* 0x000fea0003800200 */
.L_x_46:
[----:B------:R1:W-:Y:S01]  /*3680*/  STG.E desc[UR10][R4.64+0xc], R9 ;  /* 0x00000c0904007986 */ /* 0x0003e2000c10190a */
[----:B------:R-:W-:-:S07]  /*3690*/  IADD3 R2, PT, PT, R2, 0x4, RZ ;  /* 0x0000000402027810 */ /* 0x000fce0007ffe0ff */
.L_x_39:
[----:B------:R-:W-:-:S13]  /*36a0*/  ISETP.NE.AND P0, PT, RZ, UR4, PT ;  /* 0x00000004ff007c0c */ /* 0x000fda000bf05270 */
[----:B------:R-:W-:Y:S05]  /*36b0*/  @!P0 EXIT ;  /* 0x000000000000894d */ /* 0x000fea0003800000 */
[----:B------:R-:W-:-:S09]  /*36c0*/  UISETP.NE.AND UP0, UPT, UR4, 0x1, UPT ;  /* 0x000000010400788c */ /* 0x000fd2000bf05270 */
[----:B------:R-:W-:Y:S05]  /*36d0*/  BRA.U !UP0, `(.L_x_48) ;  /* 0x0000000108fc7547 */ /* 0x000fea000b800000 */
[----:B-1----:R-:W1:Y:S01]  /*36e0*/  LDC.64 R8, c[0x0][0x390] ;  /* 0x0000e400ff087b82 */ /* 0x002e620000000a00 */
        /* <DEDUP_REMOVED lines=27> */
.L_x_50:
[----:B------:R-:W-:Y:S05]  /*38a0*/  BSYNC.RECONVERGENT B2 ;  /* 0x0000000000027941 */ /* 0x000fea0003800200 */
.L_x_49:
[----:B------:R-:W0:Y:S01]  /*38b0*/  LDCU.64 UR4, c[0x0][0x390] ;  /* 0x00007200ff0477ac */ /* 0x000e220008000a00 */
[----:B------:R-:W-:Y:S01]  /*38c0*/  IADD3 R0, P0, PT, R7, R2, RZ ;  /* 0x0000000207007210 */ /* 0x000fe20007f1e0ff */
[----:B------:R1:W-:Y:S03]  /*38d0*/  STG.E desc[UR10][R8.64], R11 ;  /* 0x0000000b08007986 */ /* 0x0003e6000c10190a */
[----:B------:R-:W-:Y:S02]  /*38e0*/  IADD3.X R5, PT, PT, RZ, RZ, RZ, P0, !PT ;  /* 0x000000ffff057210 */ /* 0x000fe400007fe4ff */
[----:B0-----:R-:W-:-:S04]  /*38f0*/  LEA R4, P0, R0, UR4, 0x2 ;  /* 0x0000000400047c11 */ /* 0x001fc8000f8010ff */
[----:B------:R-:W-:-:S05]  /*3900*/  LEA.HI.X R5, R0, UR5, R5, 0x2, P0 ;  /* 0x0000000500057c11 */ /* 0x000fca00080f1405 */
[----:B------:R-:W2:Y:S01]  /*3910*/  LDG.E R13, desc[UR10][R4.64+0x4] ;  /* 0x0000040a040d7981 */ /* 0x000ea2000c1e1900 */
[----:B------:R-:W-:Y:S02]  /*3920*/  HFMA2 R15, -RZ, RZ, 3.7421875, 0 ;  /* 0x437c0000ff0f7431 */ /* 0x000fe400000001ff */
[----:B------:R-:W-:Y:S01]  /*3930*/  IMAD.MOV.U32 R0, RZ, RZ, 0x3bbb989d ;  /* 0x3bbb989dff007424 */ /* 0x000fe200078e00ff */
        /* <DEDUP_REMOVED lines=22> */
.L_x_52:
[----:B------:R-:W-:Y:S05]  /*3aa0*/  BSYNC.RECONVERGENT B2 ;  /* 0x0000000000027941 */ /* 0x000fea0003800200 */
.L_x_51:
[----:B------:R2:W-:Y:S01]  /*3ab0*/  STG.E desc[UR10][R4.64+0x4], R9 ;  /* 0x0000040904007986 */ /* 0x0005e2000c10190a */
[----:B------:R-:W-:-:S07]  /*3ac0*/  IADD3 R2, PT, PT, R2, 0x2, RZ ;  /* 0x0000000202027810 */ /* 0x000fce0007ffe0ff */
.L_x_48:
[----:B------:R-:W3:Y:S02]  /*3ad0*/  LDC R0, c[0x0][0x398] ;  /* 0x0000e600ff007b82 */ /* 0x000ee40000000800 */
[----:B---3--:R-:W-:-:S04]  /*3ae0*/  LOP3.LUT R0, R0, 0x1, RZ, 0xc0, !PT ;  /* 0x0000000100007812 */ /* 0x008fc800078ec0ff */
[----:B------:R-:W-:-:S13]  /*3af0*/  ISETP.NE.U32.AND P0, PT, R0, 0x1, PT ;  /* 0x000000010000780c */ /* 0x000fda0003f05070 */
[----:B------:R-:W-:Y:S05]  /*3b00*/  @P0 EXIT ;  /* 0x000000000000094d */ /* 0x000fea0003800000 */
[----:B012---:R-:W0:Y:S01]  /*3b10*/  LDC.64 R4, c[0x0][0x390] ;  /* 0x0000e400ff047b82 */ /* 0x007e220000000a00 */
[----:B------:R-:W-:-:S05]  /*3b20*/  IADD3 R7, PT, PT, R7, R2, RZ ;  /* 0x0000000207077210 */ /* 0x000fca0007ffe0ff */
[----:B0-----:R-:W-:-:S05]  /*3b30*/  IMAD.WIDE.U32 R4, R7, 0x4, R4 ;  /* 0x0000000407047825 */ /* 0x001fca00078e0004 */
[----:B------:R-:W2:Y:S01]  /*3b40*/  LDG.E R7, desc[UR10][R4.64] ;  /* 0x0000000a04077981 */ /* 0x000ea2000c1e1900 */
[----:B------:R-:W-:Y:S01]  /*3b50*/  HFMA2 R0, -RZ, RZ, 0.96630859375, -0.0022525787353515625 ;  /* 0x3bbb989dff007431 */ /* 0x000fe200000001ff */
[----:B------:R-:W-:Y:S01]  /*3b60*/  MOV R9, 0x437c0000 ;  /* 0x437c000000097802 */ /* 0x000fe20000000f00 */
[----:B------:R-:W-:Y:S01]  /*3b70*/  BSSY.RECONVERGENT B2, `(.L_x_53) ;  /* 0x0000016000027945 */ /* 0x000fe20003800200 */
[----:B--2--5:R-:W-:Y:S02]  /*3b80*/  FADD R7, R7, -R6 ;  /* 0x8000000607077221 */ /* 0x024fe40000000000 */
[----:B------:R-:W0:Y:S02]  /*3b90*/  MUFU.RCP R6, R3 ;  /* 0x0000000300067308 */ /* 0x000e240000001000 */
[----:B------:R-:W-:-:S04]  /*3ba0*/  FFMA.SAT R0, R7, R0, 0.5 ;  /* 0x3f00000007007423 */ /* 0x000fc80000002000 */
[----:B------:R-:W-:-:S04]  /*3bb0*/  FFMA.RM R0, R0, R9, 12582913 ;  /* 0x4b40000100007423 */ /* 0x000fc80000004009 */
[C---:B------:R-:W-:Y:S01]  /*3bc0*/  FADD R2, R0.reuse, -12583039 ;  /* 0xcb40007f00027421 */ /* 0x040fe20000000000 */
[----:B------:R-:W-:-:S03]  /*3bd0*/  SHF.L.U32 R0, R0, 0x17, RZ ;  /* 0x0000001700007819 */ /* 0x000fc600000006ff */
[----:B------:R-:W-:Y:S01]  /*3be0*/  FFMA R2, R7, 1.4426950216293334961, -R2 ;  /* 0x3fb8aa3b07027823 */ /* 0x000fe20000000802 */
[----:B0-----:R-:W-:-:S03]  /*3bf0*/  FFMA R11, R6, -R3, 1 ;  /* 0x3f800000060b7423 */ /* 0x001fc60000000803 */
        /* <DEDUP_REMOVED lines=13> */
.L_x_54:
[----:B------:R-:W-:Y:S05]  /*3cd0*/  BSYNC.RECONVERGENT B2 ;  /* 0x0000000000027941 */ /* 0x000fea0003800200 */
.L_x_53:
[----:B------:R-:W-:Y:S01]  /*3ce0*/  STG.E desc[UR10][R4.64], R7 ;  /* 0x0000000704007986 */ /* 0x000fe2000c10190a */
[----:B------:R-:W-:Y:S05]  /*3cf0*/  EXIT ;  /* 0x000000000000794d */ /* 0x000fea0003800000 */
        .weak           $__internal_0_$__cuda_sm20_sqrt_rn_f32_slowpath
        .type           $__internal_0_$__cuda_sm20_sqrt_rn_f32_slowpath,@function
        .size           $__internal_0_$__cuda_sm20_sqrt_rn_f32_slowpath,($__internal_1_$__cuda_sm3x_div_rn_noftz_f32_slowpath - $__internal_0_$__cuda_sm20_sqrt_rn_f32_slowpath)
$__internal_0_$__cuda_sm20_sqrt_rn_f32_slowpath:
[----:B------:R-:W-:-:S13]  /*3d00*/  LOP3.LUT P0, RZ, R0, 0x7fffffff, RZ, 0xc0, !PT ;  /* 0x7fffffff00ff7812 */ /* 0x000fda000780c0ff */
[----:B------:R-:W-:Y:S01]  /*3d10*/  @!P0 MOV R2, R0 ;  /* 0x0000000000028202 */ /* 0x000fe20000000f00 */
[----:B------:R-:W-:Y:S06]  /*3d20*/  @!P0 BRA `(.L_x_55) ;  /* 0x0000000000448947 */ /* 0x000fec0003800000 */
[----:B------:R-:W-:-:S13]  /*3d30*/  FSETP.GEU.FTZ.AND P0, PT, R0, RZ, PT ;  /* 0x000000ff0000720b */ /* 0x000fda0003f1e000 */
[----:B------:R-:W-:Y:S01]  /*3d40*/  @!P0 MOV R2, 0x7fffffff ;  /* 0x7fffffff00028802 */ /* 0x000fe20000000f00 */
[----:B------:R-:W-:Y:S06]  /*3d50*/  @!P0 BRA `(.L_x_55) ;  /* 0x0000000000388947 */ /* 0x000fec0003800000 */
[----:B------:R-:W-:-:S13]  /*3d60*/  FSETP.GTU.FTZ.AND P0, PT, |R0|, +INF , PT ;  /* 0x7f8000000000780b */ /* 0x000fda0003f1c200 */
[----:B------:R-:W-:Y:S01]  /*3d70*/  @P0 FADD.FTZ R2, R0, 1 ;  /* 0x3f80000000020421 */ /* 0x000fe20000010000 */
[----:B------:R-:W-:Y:S06]  /*3d80*/  @P0 BRA `(.L_x_55) ;  /* 0x00000000002c0947 */ /* 0x000fec0003800000 */
[----:B------:R-:W-:-:S13]  /*3d90*/  FSETP.NEU.FTZ.AND P0, PT, |R0|, +INF , PT ;  /* 0x7f8000000000780b */ /* 0x000fda0003f1d200 */
[----:B------:R-:W-:Y:S01]  /*3da0*/  @!P0 MOV R2, R0 ;  /* 0x0000000000028202 */ /* 0x000fe20000000f00 */
[----:B------:R-:W-:Y:S06]  /*3db0*/  @!P0 BRA `(.L_x_55) ;  /* 0x0000000000208947 */ /* 0x000fec0003800000 */
[----:B------:R-:W-:-:S04]  /*3dc0*/  FFMA R0, R0, 1.84467440737095516160e+19, RZ ;  /* 0x5f80000000007823 */ /* 0x000fc800000000ff */
[----:B------:R-:W0:Y:S02]  /*3dd0*/  MUFU.RSQ R3, R0 ;  /* 0x0000000000037308 */ /* 0x000e240000001400 */
[----:B0-----:R-:W-:Y:S01]  /*3de0*/  FMUL.FTZ R5, R0, R3 ;  /* 0x0000000300057220 */ /* 0x001fe20000410000 */
[----:B------:R-:W-:-:S03]  /*3df0*/  FMUL.FTZ R3, R3, 0.5 ;  /* 0x3f00000003037820 */ /* 0x000fc60000410000 */
[----:B------:R-:W-:-:S04]  /*3e00*/  FADD.FTZ R2, -R5, -RZ ;  /* 0x800000ff05027221 */ /* 0x000fc80000010100 */
[----:B------:R-:W-:-:S04]  /*3e10*/  FFMA R2, R5, R2, R0 ;  /* 0x0000000205027223 */ /* 0x000fc80000000000 */
[----:B------:R-:W-:-:S04]  /*3e20*/  FFMA R2, R2, R3, R5 ;  /* 0x0000000302027223 */ /* 0x000fc80000000005 */
[----:B------:R-:W-:-:S07]  /*3e30*/  FMUL.FTZ R2, R2, 2.3283064365386962891e-10 ;  /* 0x2f80000002027820 */ /* 0x000fce0000410000 */
.L_x_55:
[----:B------:R-:W-:Y:S01]  /*3e40*/  HFMA2 R3, -RZ, RZ, 0, 0 ;  /* 0x00000000ff037431 */ /* 0x000fe200000001ff */
[----:B------:R-:W-:Y:S02]  /*3e50*/  MOV R0, R2 ;  /* 0x0000000200007202 */ /* 0x000fe40000000f00 */
[----:B------:R-:W-:-:S04]  /*3e60*/  MOV R2, R4 ;  /* 0x0000000400027202 */ /* 0x000fc80000000f00 */
[----:B------:R-:W-:Y:S05]  /*3e70*/  RET.REL.NODEC R2 `(_Z30fused_matmul_transpose_softmaxPfS_S_ii) ;  /* 0xffffffc002607950 */ /* 0x000fea0003c3ffff */
        .weak           $__internal_1_$__cuda_sm3x_div_rn_noftz_f32_slowpath
        .type           $__internal_1_$__cuda_sm3x_div_rn_noftz_f32_slowpath,@function
        .size           $__internal_1_$__cuda_sm3x_div_rn_noftz_f32_slowpath,(.L_x_127 - $__internal_1_$__cuda_sm3x_div_rn_noftz_f32_slowpath)
$__internal_1_$__cuda_sm3x_div_rn_noftz_f32_slowpath:
[----:B------:R-:W-:Y:S01]  /*3e80*/  SHF.R.U32.HI R11, RZ, 0x17, R3 ;  /* 0x00000017ff0b7819 */ /* 0x000fe20000011603 */
[----:B------:R-:W-:Y:S01]  /*3e90*/  BSSY.RECONVERGENT B0, `(.L_x_56) ;  /* 0x0000063000007945 */ /* 0x000fe20003800200 */
[----:B------:R-:W-:Y:S02]  /*3ea0*/  SHF.R.U32.HI R16, RZ, 0x17, R0 ;  /* 0x00000017ff107819 */ /* 0x000fe40000011600 */
[----:B------:R-:W-:Y:S02]  /*3eb0*/  LOP3.LUT R11, R11, 0xff, RZ, 0xc0, !PT ;  /* 0x000000ff0b0b7812 */ /* 0x000fe400078ec0ff */
[----:B------:R-:W-:Y:S02]  /*3ec0*/  LOP3.LUT R16, R16, 0xff, RZ, 0xc0, !PT ;  /* 0x000000ff10107812 */ /* 0x000fe400078ec0ff */
[----:B------:R-:W-:Y:S02]  /*3ed0*/  IADD3 R14, PT, PT, R11, -0x1, RZ ;  /* 0xffffffff0b0e7810 */ /* 0x000fe40007ffe0ff */
[----:B------:R-:W-:-:S02]  /*3ee0*/  IADD3 R13, PT, PT, R16, -0x1, RZ ;  /* 0xffffffff100d7810 */ /* 0x000fc40007ffe0ff */
[----:B------:R-:W-:Y:S02]  /*3ef0*/  ISETP.GT.U32.AND P0, PT, R14, 0xfd, PT ;  /* 0x000000fd0e00780c */ /* 0x000fe40003f04070 */
[----:B------:R-:W-:Y:S02]  /*3f00*/  MOV R15, R3 ;  /* 0x00000003000f7202 */ /* 0x000fe40000000f00 */
[----:B------:R-:W-:-:S13]  /*3f10*/  ISETP.GT.U32.OR P0, PT, R13, 0xfd, P0 ;  /* 0x000000fd0d00780c */ /* 0x000fda0000704470 */
[----:B------:R-:W-:Y:S01]  /*3f20*/  @!P0 MOV R12, RZ ;  /* 0x000000ff000c8202 */ /* 0x000fe20000000f00 */
[----:B------:R-:W-:Y:S06]  /*3f30*/  @!P0 BRA `(.L_x_57) ;  /* 0x00000000005c8947 */ /* 0x000fec0003800000 */
[----:B------:R-:W-:Y:S02]  /*3f40*/  FSETP.GTU.FTZ.AND P0, PT, |R0|, +INF , PT ;  /* 0x7f8000000000780b */ /* 0x000fe40003f1c200 */
[----:B------:R-:W-:-:S04]  /*3f50*/  FSETP.GTU.FTZ.AND P1, PT, |R3|, +INF , PT ;  /* 0x7f8000000300780b */ /* 0x000fc80003f3c200 */
[----:B------:R-:W-:-:S13]  /*3f60*/  PLOP3.LUT P0, PT, P0, P1, PT, 0xf8, 0x8f ;  /* 0x00000000008f781c */ /* 0x000fda0000703f70 */
[----:B------:R-:W-:Y:S05]  /*3f70*/  @P0 BRA `(.L_x_58) ;  /* 0x00000004004c0947 */ /* 0x000fea0003800000 */
[----:B------:R-:W-:-:S13]  /*3f80*/  LOP3.LUT P0, RZ, R15, 0x7fffffff, R0, 0xc8, !PT ;  /* 0x7fffffff0fff7812 */ /* 0x000fda000780c800 */
[----:B------:R-:W-:Y:S05]  /*3f90*/  @!P0 BRA `(.L_x_59) ;  /* 0x00000004003c8947 */ /* 0x000fea0003800000 */
[C---:B------:R-:W-:Y:S02]  /*3fa0*/  FSETP.NEU.FTZ.AND P3, PT, |R0|.reuse, +INF , PT ;  /* 0x7f8000000000780b */ /* 0x040fe40003f7d200 */
[----:B------:R-:W-:Y:S02]  /*3fb0*/  FSETP.NEU.FTZ.AND P1, PT, |R3|, +INF , PT ;  /* 0x7f8000000300780b */ /* 0x000fe40003f3d200 */
[----:B------:R-:W-:-:S11]  /*3fc0*/  FSETP.NEU.FTZ.AND P0, PT, |R0|, +INF , PT ;  /* 0x7f8000000000780b */ /* 0x000fd60003f1d200 */
[----:B------:R-:W-:Y:S05]  /*3fd0*/  @!P1 BRA !P3, `(.L_x_59) ;  /* 0x00000004002c9947 */ /* 0x000fea0005800000 */
[----:B------:R-:W-:-:S04]  /*3fe0*/  LOP3.LUT P3, RZ, R0, 0x7fffffff, RZ, 0xc0, !PT ;  /* 0x7fffffff00ff7812 */ /* 0x000fc8000786c0ff */
[----:B------:R-:W-:-:S13]  /*3ff0*/  PLOP3.LUT P1, PT, P1, P3, PT, 0x2f, 0xf2 ;  /* 0x0000000000f2781c */ /* 0x000fda0000f26577 */
[----:B------:R-:W-:Y:S05]  /*4000*/  @P1 BRA `(.L_x_60) ;  /* 0x0000000400181947 */ /* 0x000fea0003800000 */
[----:B------:R-:W-:-:S04]  /*4010*/  LOP3.LUT P1, RZ, R15, 0x7fffffff, RZ, 0xc0, !PT ;  /* 0x7fffffff0fff7812 */ /* 0x000fc8000782c0ff */
[----:B------:R-:W-:-:S13]  /*4020*/  PLOP3.LUT P0, PT, P0, P1, PT, 0x2f, 0xf2 ;  /* 0x0000000000f2781c */ /* 0x000fda0000702577 */
[----:B------:R-:W-:Y:S05]  /*4030*/  @P0 BRA `(.L_x_61) ;  /* 0x0000000400000947 */ /* 0x000fea0003800000 */
[----:B------:R-:W-:Y:S02]  /*4040*/  ISETP.GE.AND P0, PT, R13, RZ, PT ;  /* 0x000000ff0d00720c */ /* 0x000fe40003f06270 */
[----:B------:R-:W-:-:S11]  /*4050*/  ISETP.GE.AND P1, PT, R14, RZ, PT ;  /* 0x000000ff0e00720c */ /* 0x000fd60003f26270 */
[----:B------:R-:W-:Y:S01]  /*4060*/  @P0 MOV R12, RZ ;  /* 0x000000ff000c0202 */ /* 0x000fe20000000f00 */
[----:B------:R-:W-:Y:S01]  /*4070*/  @!P0 FFMA R0, R0, 1.84467440737095516160e+19, RZ ;  /* 0x5f80000000008823 */ /* 0x000fe200000000ff */
[----:B------:R-:W-:Y:S01]  /*4080*/  @!P0 MOV R12, 0xffffffc0 ;  /* 0xffffffc0000c8802 */ /* 0x000fe20000000f00 */
[----:B------:R-:W-:-:S03]  /*4090*/  @!P1 FFMA R15, R3, 1.84467440737095516160e+19, RZ ;  /* 0x5f800000030f9823 */ /* 0x000fc600000000ff */
[----:B------:R-:W-:-:S07]  /*40a0*/  @!P1 IADD3 R12, PT, PT, R12, 0x40, RZ ;  /* 0x000000400c0c9810 */ /* 0x000fce0007ffe0ff */
.L_x_57:
[----:B------:R-:W-:Y:S01]  /*40b0*/  LEA R14, R11, 0xc0800000, 0x17 ;  /* 0xc08000000b0e7811 */ /* 0x000fe200078eb8ff */
[----:B------:R-:W-:Y:S01]  /*40c0*/  BSSY.RECONVERGENT B1, `(.L_x_62) ;  /* 0x0000036000017945 */ /* 0x000fe20003800200 */
[----:B------:R-:W-:Y:S02]  /*40d0*/  IADD3 R16, PT, PT, R16, -0x7f, RZ ;  /* 0xffffff8110107810 */ /* 0x000fe40007ffe0ff */
[----:B------:R-:W-:-:S03]  /*40e0*/  IADD3 R17, PT, PT, -R14, R15, RZ ;  /* 0x0000000f0e117210 */ /* 0x000fc60007ffe1ff */
[----:B------:R-:W-:Y:S01]  /*40f0*/  IMAD R0, R16, -0x800000, R0 ;  /* 0xff80000010007824 */ /* 0x000fe200078e0200 */
[----:B------:R-:W0:Y:S01]  /*4100*/  MUFU.RCP R14, R17 ;  /* 0x00000011000e7308 */ /* 0x000e220000001000 */
[----:B------:R-:W-:-:S04]  /*4110*/  FADD.FTZ R15, -R17, -RZ ;  /* 0x800000ff110f7221 */ /* 0x000fc80000010100 */
[----:B0-----:R-:W-:-:S04]  /*4120*/  FFMA R13, R14, R15, 1 ;  /* 0x3f8000000e0d7423 */ /* 0x001fc8000000000f */
[----:B------:R-:W-:-:S04]  /*4130*/  FFMA R14, R14, R13, R14 ;  /* 0x0000000d0e0e7223 */ /* 0x000fc8000000000e */
[----:B------:R-:W-:-:S04]  /*4140*/  FFMA R13, R0, R14, RZ ;  /* 0x0000000e000d7223 */ /* 0x000fc800000000ff */
[----:B------:R-:W-:-:S04]  /*4150*/  FFMA R18, R15, R13, R0 ;  /* 0x0000000d0f127223 */ /* 0x000fc80000000000 */
[----:B------:R-:W-:-:S04]  /*4160*/  FFMA R13, R14, R18, R13 ;  /* 0x000000120e0d7223 */ /* 0x000fc8000000000d */
[----:B------:R-:W-:Y:S01]  /*4170*/  FFMA R18, R15, R13, R0 ;  /* 0x0000000d0f127223 */ /* 0x000fe20000000000 */
[----:B------:R-:W-:-:S03]  /*4180*/  IADD3 R15, PT, PT, R16, 0x7f, -R11 ;  /* 0x0000007f100f7810 */ /* 0x000fc60007ffe80b */
[----:B------:R-:W-:Y:S01]  /*4190*/  FFMA R0, R14, R18, R13 ;  /* 0x000000120e007223 */ /* 0x000fe2000000000d */
[----:B------:R-:W-:-:S04]  /*41a0*/  IADD3 R15, PT, PT, R15, R12, RZ ;  /* 0x0000000c0f0f7210 */ /* 0x000fc80007ffe0ff */
[----:B------:R-:W-:-:S04]  /*41b0*/  SHF.R.U32.HI R11, RZ, 0x17, R0 ;  /* 0x00000017ff0b7819 */ /* 0x000fc80000011600 */
[----:B------:R-:W-:-:S04]  /*41c0*/  LOP3.LUT R12, R11, 0xff, RZ, 0xc0, !PT ;  /* 0x000000ff0b0c7812 */ /* 0x000fc800078ec0ff */
[----:B------:R-:W-:-:S04]  /*41d0*/  IADD3 R11, PT, PT, R12, R15, RZ ;  /* 0x0000000f0c0b7210 */ /* 0x000fc80007ffe0ff */
[----:B------:R-:W-:-:S04]  /*41e0*/  IADD3 R12, PT, PT, R11, -0x1, RZ ;  /* 0xffffffff0b0c7810 */ /* 0x000fc80007ffe0ff */
[----:B------:R-:W-:-:S13]  /*41f0*/  ISETP.GE.U32.AND P0, PT, R12, 0xfe, PT ;  /* 0x000000fe0c00780c */ /* 0x000fda0003f06070 */
[----:B------:R-:W-:Y:S05]  /*4200*/  @!P0 BRA `(.L_x_63) ;  /* 0x0000000000808947 */ /* 0x000fea0003800000 */
[----:B------:R-:W-:-:S13]  /*4210*/  ISETP.GT.AND P0, PT, R11, 0xfe, PT ;  /* 0x000000fe0b00780c */ /* 0x000fda0003f04270 */
[----:B------:R-:W-:Y:S05]  /*4220*/  @P0 BRA `(.L_x_64) ;  /* 0x00000000006c0947 */ /* 0x000fea0003800000 */
[----:B------:R-:W-:-:S13]  /*4230*/  ISETP.GE.AND P0, PT, R11, 0x1, PT ;  /* 0x000000010b00780c */ /* 0x000fda0003f06270 */
[----:B------:R-:W-:Y:S05]  /*4240*/  @P0 BRA `(.L_x_65) ;  /* 0x0000000000740947 */ /* 0x000fea0003800000 */
[----:B------:R-:W-:Y:S02]  /*4250*/  ISETP.GE.AND P0, PT, R11, -0x18, PT ;  /* 0xffffffe80b00780c */ /* 0x000fe40003f06270 */
[----:B------:R-:W-:-:S11]  /*4260*/  LOP3.LUT R0, R0, 0x80000000, RZ, 0xc0, !PT ;  /* 0x8000000000007812 */ /* 0x000fd600078ec0ff */
[----:B------:R-:W-:Y:S05]  /*4270*/  @!P0 BRA `(.L_x_65) ;  /* 0x0000000000688947 */ /* 0x000fea0003800000 */
[CCC-:B------:R-:W-:Y:S01]  /*4280*/  FFMA.RZ R15, R14.reuse, R18.reuse, R13.reuse ;  /* 0x000000120e0f7223 */ /* 0x1c0fe2000000c00d */
[CCC-:B------:R-:W-:Y:S01]  /*4290*/  FFMA.RP R12, R14.reuse, R18.reuse, R13.reuse ;  /* 0x000000120e0c7223 */ /* 0x1c0fe2000000800d */
[----:B------:R-:W-:Y:S01]  /*42a0*/  FFMA.RM R13, R14, R18, R13 ;  /* 0x000000120e0d7223 */ /* 0x000fe2000000400d */
[----:B------:R-:W-:Y:S02]  /*42b0*/  IADD3 R14, PT, PT, R11, 0x20, RZ ;  /* 0x000000200b0e7810 */ /* 0x000fe40007ffe0ff */
[----:B------:R-:W-:Y:S02]  /*42c0*/  LOP3.LUT R15, R15, 0x7fffff, RZ, 0xc0, !PT ;  /* 0x007fffff0f0f7812 */ /* 0x000fe400078ec0ff */
[----:B------:R-:W-:Y:S02]  /*42d0*/  ISETP.NE.AND P3, PT, R11, RZ, PT ;  /* 0x000000ff0b00720c */ /* 0x000fe40003f65270 */
[----:B------:R-:W-:Y:S02]  /*42e0*/  LOP3.LUT R15, R15, 0x800000, RZ, 0xfc, !PT ;  /* 0x008000000f0f7812 */ /* 0x000fe400078efcff */
[----:B------:R-:W-:-:S02]  /*42f0*/  ISETP.NE.AND P1, PT, R11, RZ, PT ;  /* 0x000000ff0b00720c */ /* 0x000fc40003f25270 */
[----:B------:R-:W-:Y:S02]  /*4300*/  IADD3 R11, PT, PT, -R11, RZ, RZ ;  /* 0x000000ff0b0b7210 */ /* 0x000fe40007ffe1ff */
[----:B------:R-:W-:Y:S02]  /*4310*/  SHF.L.U32 R14, R15, R14, RZ ;  /* 0x0000000e0f0e7219 */ /* 0x000fe400000006ff */
[----:B------:R-:W-:Y:S02]  /*4320*/  FSETP.NEU.FTZ.AND P0, PT, R12, R13, PT ;  /* 0x0000000d0c00720b */ /* 0x000fe40003f1d000 */
[----:B------:R-:W-:Y:S02]  /*4330*/  SEL R12, R11, RZ, P3 ;  /* 0x000000ff0b0c7207 */ /* 0x000fe40001800000 */
[----:B------:R-:W-:Y:S02]  /*4340*/  ISETP.NE.AND P1, PT, R14, RZ, P1 ;  /* 0x000000ff0e00720c */ /* 0x000fe40000f25270 */
[----:B------:R-:W-:-:S02]  /*4350*/  SHF.R.U32.HI R12, RZ, R12, R15 ;  /* 0x0000000cff0c7219 */ /* 0x000fc4000001160f */
[----:B------:R-:W-:Y:S02]  /*4360*/  PLOP3.LUT P0, PT, P0, P1, PT, 0xf8, 0x8f ;  /* 0x00000000008f781c */ /* 0x000fe40000703f70 */
[----:B------:R-:W-:Y:S02]  /*4370*/  SHF.R.U32.HI R14, RZ, 0x1, R12 ;  /* 0x00000001ff0e7819 */ /* 0x000fe4000001160c */
[----:B------:R-:W-:-:S04]  /*4380*/  SEL R11, RZ, 0x1, !P0 ;  /* 0x00000001ff0b7807 */ /* 0x000fc80004000000 */
[----:B------:R-:W-:-:S04]  /*4390*/  LOP3.LUT R11, R11, 0x1, R14, 0xf8, !PT ;  /* 0x000000010b0b7812 */ /* 0x000fc800078ef80e */
[----:B------:R-:W-:-:S04]  /*43a0*/  LOP3.LUT R11, R11, R12, RZ, 0xc0, !PT ;  /* 0x0000000c0b0b7212 */ /* 0x000fc800078ec0ff */
[----:B------:R-:W-:-:S04]  /*43b0*/  IADD3 R11, PT, PT, R14, R11, RZ ;  /* 0x0000000b0e0b7210 */ /* 0x000fc80007ffe0ff */
[----:B------:R-:W-:Y:S01]  /*43c0*/  LOP3.LUT R0, R11, R0, RZ, 0xfc, !PT ;  /* 0x000000000b007212 */ /* 0x000fe200078efcff */
[----:B------:R-:W-:Y:S06]  /*43d0*/  BRA `(.L_x_65) ;  /* 0x0000000000107947 */ /* 0x000fec0003800000 */
.L_x_64:
[----:B------:R-:W-:-:S04]  /*43e0*/  LOP3.LUT R0, R0, 0x80000000, RZ, 0xc0, !PT ;  /* 0x8000000000007812 */ /* 0x000fc800078ec0ff */
[----:B------:R-:W-:Y:S01]  /*43f0*/  LOP3.LUT R0, R0, 0x7f800000, RZ, 0xfc, !PT ;  /* 0x7f80000000007812 */ /* 0x000fe200078efcff */
[----:B------:R-:W-:Y:S06]  /*4400*/  BRA `(.L_x_65) ;  /* 0x0000000000047947 */ /* 0x000fec0003800000 */
.L_x_63:
[----:B------:R-:W-:-:S07]  /*4410*/  LEA R0, R15, R0, 0x17 ;  /* 0x000000000f007211 */ /* 0x000fce00078eb8ff */
.L_x_65:
[----:B------:R-:W-:Y:S05]  /*4420*/  BSYNC.RECONVERGENT B1 ;  /* 0x0000000000017941 */ /* 0x000fea0003800200 */
.L_x_62:
[----:B------:R-:W-:Y:S05]  /*4430*/  BRA `(.L_x_66) ;  /* 0x0000000000207947 */ /* 0x000fea0003800000 */
.L_x_61:
[----:B------:R-:W-:-:S04]  /*4440*/  LOP3.LUT R0, R15, 0x80000000, R0, 0x48, !PT ;  /* 0x800000000f007812 */ /* 0x000fc800078e4800 */
[----:B------:R-:W-:Y:S01]  /*4450*/  LOP3.LUT R0, R0, 0x7f800000, RZ, 0xfc, !PT ;  /* 0x7f80000000007812 */ /* 0x000fe200078efcff */
[----:B------:R-:W-:Y:S06]  /*4460*/  BRA `(.L_x_66) ;  /* 0x0000000000147947 */ /* 0x000fec0003800000 */
.L_x_60:
[----:B------:R-:W-:Y:S01]  /*4470*/  LOP3.LUT R0, R15, 0x80000000, R0, 0x48, !PT ;  /* 0x800000000f007812 */ /* 0x000fe200078e4800 */
[----:B------:R-:W-:Y:S06]  /*4480*/  BRA `(.L_x_66) ;  /* 0x00000000000c7947 */ /* 0x000fec0003800000 */
.L_x_59:
[----:B------:R-:W0:Y:S01]  /*4490*/  MUFU.RSQ R0, -QNAN ;  /* 0xffc0000000007908 */ /* 0x000e220000001400 */
[----:B------:R-:W-:Y:S05]  /*44a0*/  BRA `(.L_x_66) ;  /* 0x0000000000047947 */ /* 0x000fea0003800000 */
.L_x_58:
[----:B------:R-:W-:-:S07]  /*44b0*/  FADD.FTZ R0, R0, R3 ;  /* 0x0000000300007221 */ /* 0x000fce0000010000 */
.L_x_66:
[----:B------:R-:W-:Y:S05]  /*44c0*/  BSYNC.RECONVERGENT B0 ;  /* 0x0000000000007941 */ /* 0x000fea0003800200 */
.L_x_56:
[----:B------:R-:W-:Y:S01]  /*44d0*/  HFMA2 R11, -RZ, RZ, 0, 0 ;  /* 0x00000000ff0b7431 */ /* 0x000fe200000001ff */
[----:B0-----:R-:W-:-:S03]  /*44e0*/  MOV R13, R0 ;  /* 0x00000000000d7202 */ /* 0x001fc60000000f00 */
[----:B------:R-:W-:Y:S05]  /*44f0*/  RET.REL.NODEC R10 `(_Z30fused_matmul_transpose_softmaxPfS_S_ii) ;  /* 0xffffffb80ac07950 */ /* 0x000fea0003c3ffff */
.L_x_67:
        /* <DEDUP_REMOVED lines=16> */
.L_x_127:


//--------------------- .text._Z7softmaxPfii      --------------------------
	.section	.text._Z7softmaxPfii,"ax",@progbits
	.align	128
        .global         _Z7softmaxPfii
        .type           _Z7softmaxPfii,@function
        .size           _Z7softmaxPfii,(.L_x_128 - _Z7softmaxPfii)
        .other          _Z7softmaxPfii,@"STO_CUDA_ENTRY STV_DEFAULT"
_Z7softmaxPfii:
.text._Z7softmaxPfii:
[----:B------:R-:W-:Y:S01]  /*0000*/  LDC R1, c[0x0][0x37c] ;  /* 0x0000df00ff017b82 */ /* 0x000fe20000000800 */
[----:B------:R-:W0:Y:S01]  /*0010*/  S2R R7, SR_CTAID.Y ;  /* 0x0000000000077919 */ /* 0x000e220000002600 */
[----:B------:R-:W0:Y:S01]  /*0020*/  LDCU UR4, c[0x0][0x364] ;  /* 0x00006c80ff0477ac */ /* 0x000e220008000800 */
[----:B------:R-:W0:Y:S01]  /*0030*/  S2R R0, SR_TID.Y ;  /* 0x0000000000007919 */ /* 0x000e220000002200 */
[----:B------:R-:W1:Y:S01]  /*0040*/  LDCU UR5, c[0x0][0x360] ;  /* 0x00006c00ff0577ac */ /* 0x000e620008000800 */
[----:B------:R-:W1:Y:S01]  /*0050*/  S2R R2, SR_CTAID.X ;  /* 0x0000000000027919 */ /* 0x000e620000002500 */
[----:B------:R-:W2:Y:S01]  /*0060*/  LDCU.64 UR14, c[0x0][0x388] ;  /* 0x00007100ff0e77ac */ /* 0x000ea20008000a00 */
[----:B------:R-:W1:Y:S01]  /*0070*/  S2R R3, SR_TID.X ;  /* 0x0000000000037919 */ /* 0x000e620000002100 */
[----:B0-----:R-:W-:-:S05]  /*0080*/  IMAD R7, R7, UR4, R0 ;  /* 0x0000000407077c24 */ /* 0x001fca000f8e0200 */
[----:B--2---:R-:W-:Y:S01]  /*0090*/  ISETP.GE.AND P0, PT, R7, UR15, PT ;  /* 0x0000000f07007c0c */ /* 0x004fe2000bf06270 */
[----:B-1----:R-:W-:-:S05]  /*00a0*/  IMAD R0, R2, UR5, R3 ;  /* 0x0000000502007c24 */ /* 0x002fca000f8e0203 */
[----:B------:R-:W-:-:S13]  /*00b0*/  ISETP.GE.OR P0, PT, R0, UR14, P0 ;  /* 0x0000000e00007c0c */ /* 0x000fda0008706670 */
[----:B------:R-:W-:Y:S05]  /*00c0*/  @P0 EXIT ;  /* 0x000000000000094d */ /* 0x000fea0003800000 */
[----:B------:R-:W-:Y:S01]  /*00d0*/  ISETP.NE.AND P0, PT, R0, RZ, PT ;  /* 0x000000ff0000720c */ /* 0x000fe20003f05270 */
[----:B------:R-:W0:Y:S01]  /*00e0*/  LDCU.64 UR12, c[0x0][0x358] ;  /* 0x00006b00ff0c77ac */ /* 0x000e220008000a00 */
[----:B------:R-:W-:Y:S11]  /*00f0*/  BSSY.RECONVERGENT B0, `(.L_x_68) ;  /* 0x000008e000007945 */ /* 0x000ff60003800200 */
[----:B------:R-:W-:Y:S05]  /*0100*/  @P0 BRA `(.L_x_69) ;  /* 0x0000000800300947 */ /* 0x000fea0003800000 */
[----:B------:R-:W1:Y:S01]  /*0110*/  LDC.64 R2, c[0x0][0x380] ;  /* 0x0000e000ff027b82 */ /* 0x000e620000000a00 */
[----:B------:R-:W-:-:S04]  /*0120*/  IMAD R9, R7, UR15, RZ ;  /* 0x0000000f07097c24 */ /* 0x000fc8000f8e02ff */
[----:B-1----:R-:W-:-:S05]  /*0130*/  IMAD.WIDE.U32 R4, R9, 0x4, R2 ;  /* 0x0000000409047825 */ /* 0x002fca00078e0002 */
[----:B0-----:R1:W5:Y:S01]  /*0140*/  LDG.E R6, desc[UR12][R4.64] ;  /* 0x0000000c04067981 */ /* 0x001362000c1e1900 */
[----:B------:R-:W-:-:S09]  /*0150*/  UISETP.GE.AND UP0, UPT, UR14, 0x2, UPT ;  /* 0x000000020e00788c */ /* 0x000fd2000bf06270 */
[----:B-1----:R-:W-:Y:S05]  /*0160*/  BRA.U !UP0, `(.L_x_69) ;  /* 0x0000000908187547 */ /* 0x002fea000b800000 */
[----:B------:R-:W-:Y:S02]  /*0170*/  UIADD3 UR4, UPT, UPT, UR14, -0x2, URZ ;  /* 0xfffffffe0e047890 */ /* 0x000fe4000fffe0ff */
[----:B------:R-:W-:Y:S02]  /*0180*/  UIADD3 UR5, UPT, UPT, UR14, -0x1, URZ ;  /* 0xffffffff0e057890 */ /* 0x000fe4000fffe0ff */
[----:B------:R-:W-:Y:S02]  /*0190*/  UISETP.GE.U32.AND UP0, UPT, UR4, 0xf, UPT ;  /* 0x0000000f0400788c */ /* 0x000fe4000bf06070 */
[----:B------:R-:W-:Y:S01]  /*01a0*/  ULOP3.LUT UR10, UR5, 0xf, URZ, 0xc0, !UPT ;  /* 0x0000000f050a7892 */ /* 0x000fe2000f8ec0ff */
[----:B------:R-:W-:-:S06]  /*01b0*/  UMOV UR4, 0x1 ;  /* 0x0000000100047882 */ /* 0x000fcc0000000000 */
[----:B------:R-:W-:Y:S05]  /*01c0*/  BRA.U !UP0, `(.L_x_70) ;  /* 0x0000000508007547 */ /* 0x000fea000b800000 */
[----:B------:R-:W0:Y:S01]  /*01d0*/  LDCU.64 UR8, c[0x0][0x380] ;  /* 0x00007000ff0877ac */ /* 0x000e220008000a00 */
[----:B------:R-:W-:Y:S01]  /*01e0*/  IADD3 R0, PT, PT, R9, 0x1, RZ ;  /* 0x0000000109007810 */ /* 0x000fe20007ffe0ff */
[----:B------:R-:W-:-:S04]  /*01f0*/  ULOP3.LUT UR4, UR5, 0xfffffff0, URZ, 0xc0, !UPT ;  /* 0xfffffff005047892 */ /* 0x000fc8000f8ec0ff */
[----:B------:R-:W-:-:S03]  /*0200*/  UIADD3 UR6, UPT, UPT, -UR4, URZ, URZ ;  /* 0x000000ff04067290 */ /* 0x000fc6000fffe1ff */
[----:B------:R-:W-:Y:S01]  /*0210*/  UMOV UR4, URZ ;  /* 0x000000ff00047c82 */ /* 0x000fe20008000000 */
[----:B0-----:R-:W-:-:S04]  /*0220*/  UIADD3 UR7, UP0, UPT, UR8, 0x20, URZ ;  /* 0x0000002008077890 */ /* 0x001fc8000ff1e0ff */
[----:B------:R-:W-:-:S12]  /*0230*/  UIADD3.X UR8, UPT, UPT, URZ, UR9, URZ, UP0, !UPT ;  /* 0x00000009ff087290 */ /* 0x000fd800087fe4ff */
.L_x_71:
[----:B------:R-:W-:Y:S02]  /*0240*/  MOV R4, UR7 ;  /* 0x0000000700047c02 */ /* 0x000fe40008000f00 */
[----:B------:R-:W-:-:S03]  /*0250*/  MOV R5, UR8 ;  /* 0x0000000800057c02 */ /* 0x000fc60008000f00 */
[----:B------:R-:W-:-:S05]  /*0260*/  IMAD.WIDE R4, R0, 0x4, R4 ;  /* 0x0000000400047825 */ /* 0x000fca00078e0204 */
[----:B------:R-:W2:Y:S04]  /*0270*/  LDG.E R19, desc[UR12][R4.64+-0x20] ;  /* 0xffffe00c04137981 */ /* 0x000ea8000c1e1900 */
        /* <DEDUP_REMOVED lines=15> */
[----:B------:R-:W-:Y:S01]  /*0370*/  UIADD3 UR6, UPT, UPT, UR6, 0x10, URZ ;  /* 0x0000001006067890 */ /* 0x000fe2000fffe0ff */
[----:B------:R-:W-:Y:S01]  /*0380*/  IADD3 R0, PT, PT, R0, 0x10, RZ ;  /* 0x0000001000007810 */ /* 0x000fe20007ffe0ff */
[----:B------:R-:W-:-:S02]  /*0390*/  UIADD3 UR4, UPT, UPT, UR4, 0x10, URZ ;  /* 0x0000001004047890 */ /* 0x000fc4000fffe0ff */
[----:B------:R-:W-:Y:S01]  /*03a0*/  UISETP.NE.AND UP0, UPT, UR6, URZ, UPT ;  /* 0x000000ff0600728c */ /* 0x000fe2000bf05270 */
        /* <DEDUP_REMOVED lines=31> */
[----:B------:R-:W-:Y:S01]  /*05a0*/  FSEL R6, R18, R11, P0 ;  /* 0x0000000b12067208 */ /* 0x000fe20000000000 */
[----:B------:R-:W-:Y:S08]  /*05b0*/  BRA.U UP0, `(.L_x_71) ;  /* 0xfffffffd00207547 */ /* 0x000ff0000b83ffff */
[----:B------:R-:W-:-:S12]  /*05c0*/  UIADD3 UR4, UPT, UPT, UR4, 0x1, URZ ;  /* 0x0000000104047890 */ /* 0x000fd8000fffe0ff */
.L_x_70:
[----:B------:R-:W-:-:S09]  /*05d0*/  UISETP.NE.AND UP0, UPT, UR10, URZ, UPT ;  /* 0x000000ff0a00728c */ /* 0x000fd2000bf05270 */
[----:B------:R-:W-:Y:S05]  /*05e0*/  BRA.U !UP0, `(.L_x_69) ;  /* 0x0000000108f87547 */ /* 0x000fea000b800000 */
[----:B------:R-:W-:Y:S02]  /*05f0*/  UISETP.GE.U32.AND UP0, UPT, UR10, 0x8, UPT ;  /* 0x000000080a00788c */ /* 0x000fe4000bf06070 */
[----:B------:R-:W-:-:S04]  /*0600*/  ULOP3.LUT UR6, UR5, 0x7, URZ, 0xc0, !UPT ;  /* 0x0000000705067892 */ /* 0x000fc8000f8ec0ff */
[----:B------:R-:W-:-:S03]  /*0610*/  UISETP.NE.AND UP1, UPT, UR6, URZ, UPT ;  /* 0x000000ff0600728c */ /* 0x000fc6000bf25270 */
[----:B------:R-:W-:Y:S08]  /*0620*/  BRA.U !UP0, `(.L_x_72) ;  /* 0x00000001086c7547 */ /* 0x000ff0000b800000 */
[----:B------:R-:W-:-:S05]  /*0630*/  IADD3 R5, PT, PT, R9, UR4, RZ ;  /* 0x0000000409057c10 */ /* 0x000fca000fffe0ff */
        /* <DEDUP_REMOVED lines=8> */
[----:B------:R-:W4:Y:S01]  /*06c0*/  LDG.E R25, desc[UR12][R4.64+0x1c] ;  /* 0x00001c0c04197981 */ /* 0x000f22000c1e1900 */
[----:B------:R-:W-:Y:S01]  /*06d0*/  UIADD3 UR4, UPT, UPT, UR4, 0x8, URZ ;  /* 0x0000000804047890 */ /* 0x000fe2000fffe0ff */
        /* <DEDUP_REMOVED lines=16> */
.L_x_72:
        /* <DEDUP_REMOVED lines=20> */
.L_x_73:
[----:B------:R-:W-:Y:S05]  /*0920*/  BRA.U !UP1, `(.L_x_69) ;  /* 0x0000000109287547 */ /* 0x000fea000b800000 */
[----:B------:R-:W-:Y:S01]  /*0930*/  IADD3 R9, PT, PT, R9, UR4, RZ ;  /* 0x0000000409097c10 */ /* 0x000fe2000fffe0ff */
[----:B------:R-:W-:-:S12]  /*0940*/  UIADD3 UR5, UPT, UPT, -UR5, URZ, URZ ;  /* 0x000000ff05057290 */ /* 0x000fd8000fffe1ff */
.L_x_74:
[----:B------:R-:W-:-:S06]  /*0950*/  IMAD.WIDE R4, R9, 0x4, R2 ;  /* 0x0000000409047825 */ /* 0x000fcc00078e0202 */
[----:B------:R-:W2:Y:S01]  /*0960*/  LDG.E R5, desc[UR12][R4.64] ;  /* 0x0000000c04057981 */ /* 0x000ea2000c1e1900 */
[----:B------:R-:W-:Y:S01]  /*0970*/  UIADD3 UR5, UPT, UPT, UR5, 0x1, URZ ;  /* 0x0000000105057890 */ /* 0x000fe2000fffe0ff */
[----:B------:R-:W-:-:S03]  /*0980*/  IADD3 R9, PT, PT, R9, 0x1, RZ ;  /* 0x0000000109097810 */ /* 0x000fc60007ffe0ff */
[----:B------:R-:W-:Y:S01]  /*0990*/  UISETP.NE.AND UP0, UPT, UR5, URZ, UPT ;  /* 0x000000ff0500728c */ /* 0x000fe2000bf05270 */
[----:B--2--5:R-:W-:-:S04]  /*09a0*/  FSETP.GT.AND P0, PT, R5, R6, PT ;  /* 0x000000060500720b */ /* 0x024fc80003f04000 */
[----:B------:R-:W-:-:S04]  /*09b0*/  FSEL R6, R5, R6, P0 ;  /* 0x0000000605067208 */ /* 0x000fc80000000000 */
[----:B------:R-:W-:Y:S05]  /*09c0*/  BRA.U UP0, `(.L_x_74) ;  /* 0xfffffffd00e07547 */ /* 0x000fea000b83ffff */
.L_x_69:
[----:B0-----:R-:W-:Y:S05]  /*09d0*/  BSYNC.RECONVERGENT B0 ;  /* 0x0000000000007941 */ /* 0x001fea0003800200 */
.L_x_68:
[----:B------:R-:W-:Y:S01]  /*09e0*/  BAR.SYNC.DEFER_BLOCKING 0x0 ;  /* 0x0000000000007b1d */ /* 0x000fe20000010000 */
[----:B------:R-:W-:Y:S01]  /*09f0*/  UISETP.GE.AND UP0, UPT, UR15, 0x1, UPT ;  /* 0x000000010f00788c */ /* 0x000fe2000bf06270 */
[----:B------:R-:W-:-:S08]  /*0a00*/  HFMA2 R3, -RZ, RZ, 0, 0 ;  /* 0x00000000ff037431 */ /* 0x000fd000000001ff */
[----:B------:R-:W-:Y:S05]  /*0a10*/  BRA.U !UP0, `(.L_x_75) ;  /* 0x0000000d08487547 */ /* 0x000fea000b800000 */
[----:B------:R-:W-:Y:S02]  /*0a20*/  UISETP.GE.U32.AND UP1, UPT, UR15, 0x8, UPT ;  /* 0x000000080f00788c */ /* 0x000fe4000bf26070 */
[----:B------:R-:W-:Y:S01]  /*0a30*/  IMAD R0, R7, UR15, RZ ;  /* 0x0000000f07007c24 */ /* 0x000fe2000f8e02ff */
[----:B------:R-:W-:Y:S01]  /*0a40*/  ULOP3.LUT UR6, UR15, 0x7, URZ, 0xc0, !UPT ;  /* 0x000000070f067892 */ /* 0x000fe2000f8ec0ff */
[----:B------:R-:W-:Y:S01]  /*0a50*/  MOV R3, RZ ;  /* 0x000000ff00037202 */ /* 0x000fe20000000f00 */
[----:B------:R-:W-:Y:S02]  /*0a60*/  UMOV UR4, URZ ;  /* 0x000000ff00047c82 */ /* 0x000fe40008000000 */
[----:B------:R-:W-:Y:S02]  /*0a70*/  UISETP.NE.AND UP0, UPT, UR6, URZ, UPT ;  /* 0x000000ff0600728c */ /* 0x000fe4000bf05270 */
[----:B------:R-:W-:Y:S09]  /*0a80*/  BRA.U !UP1, `(.L_x_76) ;  /* 0x0000000509787547 */ /* 0x000ff2000b800000 */
[----:B------:R-:W0:Y:S01]  /*0a90*/  LDC.64 R2, c[0x0][0x380] ;  /* 0x0000e000ff027b82 */ /* 0x000e220000000a00 */
[----:B------:R-:W-:-:S04]  /*0aa0*/  ULOP3.LUT UR4, UR15, 0x7ffffff8, URZ, 0xc0, !UPT ;  /* 0x7ffffff80f047892 */ /* 0x000fc8000f8ec0ff */
[----:B------:R-:W-:Y:S01]  /*0ab0*/  UIADD3 UR5, UPT, UPT, -UR4, URZ, URZ ;  /* 0x000000ff04057290 */ /* 0x000fe2000fffe1ff */
[----:B0-----:R-:W-:Y:S01]  /*0ac0*/  IMAD.WIDE.U32 R4, R0, 0x4, R2 ;  /* 0x0000000400047825 */ /* 0x001fe200078e0002 */
[----:B------:R-:W-:Y:S02]  /*0ad0*/  MOV R3, RZ ;  /* 0x000000ff00037202 */ /* 0x000fe40000000f00 */
[----:B------:R-:W-:-:S04]  /*0ae0*/  IADD3 R4, P0, PT, R4, 0x10, RZ ;  /* 0x0000001004047810 */ /* 0x000fc80007f1e0ff */
[----:B------:R-:W-:-:S09]  /*0af0*/  IADD3.X R5, PT, PT, RZ, R5, RZ, P0, !PT ;  /* 0x00000005ff057210 */ /* 0x000fd200007fe4ff */
.L_x_77:
        /* <DEDUP_REMOVED lines=9> */
[----:B------:R-:W-:Y:S01]  /*0b90*/  MOV R11, 0x437c0000 ;  /* 0x437c0000000b7802 */ /* 0x000fe20000000f00 */
[----:B------:R-:W-:-:S04]  /*0ba0*/  UIADD3 UR5, UPT, UPT, UR5, 0x8, URZ ;  /* 0x0000000805057890 */ /* 0x000fc8000fffe0ff */
[----:B------:R-:W-:Y:S01]  /*0bb0*/  UISETP.NE.AND UP1, UPT, UR5, URZ, UPT ;  /* 0x000000ff0500728c */ /* 0x000fe2000bf25270 */
[----:B0-----:R-:W-:-:S04]  /*0bc0*/  IADD3 R4, P0, PT, R4, 0x20, RZ ;  /* 0x0000002004047810 */ /* 0x001fc80007f1e0ff */
[----:B------:R-:W-:Y:S01]  /*0bd0*/  IADD3.X R5, PT, PT, RZ, R5, RZ, P0, !PT ;  /* 0x00000005ff057210 */ /* 0x000fe200007fe4ff */
[----:B--2--5:R-:W-:-:S04]  /*0be0*/  FADD R9, R9, -R6 ;  /* 0x8000000609097221 */ /* 0x024fc80000000000 */
[----:B------:R-:W-:Y:S01]  /*0bf0*/  FFMA.SAT R2, R9, R10, 0.5 ;  /* 0x3f00000009027423 */ /* 0x000fe2000000200a */
[----:B---3--:R-:W-:-:S03]  /*0c00*/  FADD R25, R25, -R6 ;  /* 0x8000000619197221 */ /* 0x008fc60000000000 */
[-C--:B------:R-:W-:Y:S01]  /*0c10*/  FFMA.RM R2, R2, R11.reuse, 12582913 ;  /* 0x4b40000102027423 */ /* 0x080fe2000000400b */
[-C--:B------:R-:W-:Y:S01]  /*0c20*/  FFMA.SAT R8, R25, R10.reuse, 0.5 ;  /* 0x3f00000019087423 */ /* 0x080fe2000000200a */
[--C-:B----4-:R-:W-:Y:S02]  /*0c30*/  FADD R21, R21, -R6.reuse ;  /* 0x8000000615157221 */ /* 0x110fe40000000000 */
[----:B------:R-:W-:Y:S01]  /*0c40*/  FADD R12, R2, -12583039 ;  /* 0xcb40007f020c7421 */ /* 0x000fe20000000000 */
[-C--:B------:R-:W-:Y:S01]  /*0c50*/  FFMA.RM R8, R8, R11.reuse, 12582913 ;  /* 0x4b40000108087423 */ /* 0x080fe2000000400b */
[-C--:B------:R-:W-:Y:S01]  /*0c60*/  FFMA.SAT R16, R21, R10.reuse, 0.5 ;  /* 0x3f00000015107423 */ /* 0x080fe2000000200a */
[----:B------:R-:W-:Y:S01]  /*0c70*/  FADD R23, R23, -R6 ;  /* 0x8000000617177221 */ /* 0x000fe20000000000 */
[----:B------:R-:W-:Y:S01]  /*0c80*/  FFMA R12, R9, 1.4426950216293334961, -R12 ;  /* 0x3fb8aa3b090c7823 */ /* 0x000fe2000000080c */
[C---:B------:R-:W-:Y:S01]  /*0c90*/  FADD R14, R8.reuse, -12583039 ;  /* 0xcb40007f080e7421 */ /* 0x040fe20000000000 */
[----:B------:R-:W-:Y:S01]  /*0ca0*/  SHF.L.U32 R8, R8, 0x17, RZ ;  /* 0x0000001708087819 */ /* 0x000fe200000006ff */
[----:B------:R-:W-:Y:S01]  /*0cb0*/  FFMA.SAT R18, R23, R10, 0.5 ;  /* 0x3f00000017127423 */ /* 0x000fe2000000200a */
[----:B------:R-:W-:Y:S01]  /*0cc0*/  FFMA R12, R9, 1.925963033500011079e-08, R12 ;  /* 0x32a57060090c7823 */ /* 0x000fe2000000000c */
[----:B------:R-:W-:Y:S01]  /*0cd0*/  FFMA.RM R9, R16, R11, 12582913 ;  /* 0x4b40000110097423 */ /* 0x000fe2000000400b */
[----:B------:R-:W-:Y:S01]  /*0ce0*/  FFMA R14, R25, 1.4426950216293334961, -R14 ;  /* 0x3fb8aa3b190e7823 */ /* 0x000fe2000000080e */
[----:B------:R-:W-:-:S02]  /*0cf0*/  FADD R27, R19, -R6 ;  /* 0x80000006131b7221 */ /* 0x000fc40000000000 */
[----:B------:R-:W-:Y:S01]  /*0d00*/  FADD R16, R9, -12583039 ;  /* 0xcb40007f09107421 */ /* 0x000fe20000000000 */
[----:B------:R-:W-:Y:S01]  /*0d10*/  FFMA R14, R25, 1.925963033500011079e-08, R14 ;  /* 0x32a57060190e7823 */ /* 0x000fe2000000000e */
[----:B------:R-:W-:Y:S01]  /*0d20*/  FADD R25, R13, -R6 ;  /* 0x800000060d197221 */ /* 0x000fe20000000000 */
[-C--:B------:R-:W-:Y:S01]  /*0d30*/  FFMA.RM R13, R18, R11.reuse, 12582913 ;  /* 0x4b400001120d7423 */ /* 0x080fe2000000400b */
[----:B------:R-:W-:Y:S01]  /*0d40*/  FFMA R16, R21, 1.4426950216293334961, -R16 ;  /* 0x3fb8aa3b15107823 */ /* 0x000fe20000000810 */
[----:B------:R-:W0:Y:S01]  /*0d50*/  MUFU.EX2 R12, R12 ;  /* 0x0000000c000c7308 */ /* 0x000e220000000800 */
[-C--:B------:R-:W-:Y:S01]  /*0d60*/  FFMA.SAT R22, R25, R10.reuse, 0.5 ;  /* 0x3f00000019167423 */ /* 0x080fe2000000200a */
[----:B------:R-:W-:Y:S01]  /*0d70*/  FADD R20, R13, -12583039 ;  /* 0xcb40007f0d147421 */ /* 0x000fe20000000000 */
[----:B------:R-:W-:Y:S01]  /*0d80*/  FFMA R18, R21, 1.925963033500011079e-08, R16 ;  /* 0x32a5706015127823 */ /* 0x000fe20000000010 */
[----:B------:R-:W-:Y:S01]  /*0d90*/  FADD R21, R17, -R6 ;  /* 0x8000000611157221 */ /* 0x000fe20000000000 */
[-C--:B------:R-:W-:Y:S01]  /*0da0*/  FFMA.RM R16, R22, R11.reuse, 12582913 ;  /* 0x4b40000116107423 */ /* 0x080fe2000000400b */
[----:B------:R-:W-:Y:S01]  /*0db0*/  FFMA R20, R23, 1.4426950216293334961, -R20 ;  /* 0x3fb8aa3b17147823 */ /* 0x000fe20000000814 */
[-C--:B------:R-:W-:Y:S01]  /*0dc0*/  FFMA.SAT R26, R27, R10.reuse, 0.5 ;  /* 0x3f0000001b1a7423 */ /* 0x080fe2000000200a */
[----:B------:R-:W1:Y:S01]  /*0dd0*/  MUFU.EX2 R14, R14 ;  /* 0x0000000e000e7308 */ /* 0x000e620000000800 */
[----:B------:R-:W-:Y:S01]  /*0de0*/  FADD R24, R16, -12583039 ;  /* 0xcb40007f10187421 */ /* 0x000fe20000000000 */
[----:B------:R-:W-:Y:S01]  /*0df0*/  FFMA R22, R23, 1.925963033500011079e-08, R20 ;  /* 0x32a5706017167823 */ /* 0x000fe20000000014 */
[----:B------:R-:W-:Y:S01]  /*0e00*/  FADD R23, R15, -R6 ;  /* 0x800000060f177221 */ /* 0x000fe20000000000 */
[----:B------:R-:W-:Y:S01]  /*0e10*/  FFMA.RM R19, R26, R11, 12582913 ;  /* 0x4b4000011a137423 */ /* 0x000fe2000000400b */
[----:B------:R-:W-:Y:S01]  /*0e20*/  FFMA R24, R25, 1.4426950216293334961, -R24 ;  /* 0x3fb8aa3b19187823 */ /* 0x000fe20000000818 */
[----:B------:R-:W-:Y:S01]  /*0e30*/  SHF.L.U32 R13, R13, 0x17, RZ ;  /* 0x000000170d0d7819 */ /* 0x000fe200000006ff */
[-C--:B------:R-:W-:Y:S01]  /*0e40*/  FFMA.SAT R28, R23, R10.reuse, 0.5 ;  /* 0x3f000000171c7423 */ /* 0x080fe2000000200a */
[----:B------:R-:W2:Y:S01]  /*0e50*/  MUFU.EX2 R18, R18 ;  /* 0x0000001200127308 */ /* 0x000ea20000000800 */
[----:B------:R-:W-:Y:S01]  /*0e60*/  FFMA R20, R25, 1.925963033500011079e-08, R24 ;  /* 0x32a5706019147823 */ /* 0x000fe20000000018 */
[----:B------:R-:W-:Y:S01]  /*0e70*/  FFMA.SAT R24, R21, R10, 0.5 ;  /* 0x3f00000015187423 */ /* 0x000fe2000000200a */
[----:B------:R-:W-:Y:S01]  /*0e80*/  FADD R26, R19, -12583039 ;  /* 0xcb40007f131a7421 */ /* 0x000fe20000000000 */
[----:B------:R-:W-:-:S02]  /*0e90*/  SHF.L.U32 R10, R2, 0x17, RZ ;  /* 0x00000017020a7819 */ /* 0x000fc400000006ff */
[-C--:B------:R-:W-:Y:S01]  /*0ea0*/  FFMA.RM R15, R24, R11.reuse, 12582913 ;  /* 0x4b400001180f7423 */ /* 0x080fe2000000400b */
[----:B------:R-:W-:Y:S01]  /*0eb0*/  FFMA.RM R11, R28, R11, 12582913 ;  /* 0x4b4000011c0b7423 */ /* 0x000fe2000000400b */
[----:B------:R-:W3:Y:S01]  /*0ec0*/  MUFU.EX2 R17, R22 ;  /* 0x0000001600117308 */ /* 0x000ee20000000800 */
[----:B------:R-:W-:Y:S01]  /*0ed0*/  FFMA R26, R27, 1.4426950216293334961, -R26 ;  /* 0x3fb8aa3b1b1a7823 */ /* 0x000fe2000000081a */
[----:B------:R-:W-:Y:S01]  /*0ee0*/  FADD R24, R15, -12583039 ;  /* 0xcb40007f0f187421 */ /* 0x000fe20000000000 */
[----:B0-----:R-:W-:Y:S01]  /*0ef0*/  FFMA R3, R10, R12, R3 ;  /* 0x0000000c0a037223 */ /* 0x001fe20000000003 */
[----:B------:R-:W-:Y:S01]  /*0f00*/  FADD R12, R11, -12583039 ;  /* 0xcb40007f0b0c7421 */ /* 0x000fe20000000000 */
[----:B------:R-:W-:Y:S01]  /*0f10*/  FFMA R26, R27, 1.925963033500011079e-08, R26 ;  /* 0x32a570601b1a7823 */ /* 0x000fe2000000001a */
[----:B------:R-:W-:Y:S01]  /*0f20*/  FFMA R24, R21, 1.4426950216293334961, -R24 ;  /* 0x3fb8aa3b15187823 */ /* 0x000fe20000000818 */
[----:B------:R-:W-:Y:S01]  /*0f30*/  SHF.L.U32 R10, R9, 0x17, RZ ;  /* 0x00000017090a7819 */ /* 0x000fe200000006ff */
[----:B------:R-:W0:Y:S01]  /*0f40*/  MUFU.EX2 R20, R20 ;  /* 0x0000001400147308 */ /* 0x000e220000000800 */
[----:B------:R-:W-:Y:S01]  /*0f50*/  FFMA R12, R23, 1.4426950216293334961, -R12 ;  /* 0x3fb8aa3b170c7823 */ /* 0x000fe2000000080c */
[----:B------:R-:W-:Y:S01]  /*0f60*/  FFMA R24, R21, 1.925963033500011079e-08, R24 ;  /* 0x32a5706015187823 */ /* 0x000fe20000000018 */
[----:B-1----:R-:W-:Y:S01]  /*0f70*/  FFMA R3, R8, R14, R3 ;  /* 0x0000000e08037223 */ /* 0x002fe20000000003 */
[----:B------:R-:W-:Y:S01]  /*0f80*/  SHF.L.U32 R16, R16, 0x17, RZ ;  /* 0x0000001710107819 */ /* 0x000fe200000006ff */
[----:B------:R-:W-:Y:S01]  /*0f90*/  FFMA R12, R23, 1.925963033500011079e-08, R12 ;  /* 0x32a57060170c7823 */ /* 0x000fe2000000000c */
[----:B------:R-:W-:Y:S01]  /*0fa0*/  SHF.L.U32 R8, R19, 0x17, RZ ;  /* 0x0000001713087819 */ /* 0x000fe200000006ff */
[----:B--2---:R-:W-:Y:S01]  /*0fb0*/  FFMA R10, R10, R18, R3 ;  /* 0x000000120a0a7223 */ /* 0x004fe20000000003 */
[----:B------:R-:W1:Y:S01]  /*0fc0*/  MUFU.EX2 R2, R26 ;  /* 0x0000001a00027308 */ /* 0x000e620000000800 */
[----:B------:R-:W-:-:S02]  /*0fd0*/  SHF.L.U32 R15, R15, 0x17, RZ ;  /* 0x000000170f0f7819 */ /* 0x000fc400000006ff */
[----:B---3--:R-:W-:Y:S01]  /*0fe0*/  FFMA R13, R13, R17, R10 ;  /* 0x000000110d0d7223 */ /* 0x008fe2000000000a */
[----:B------:R-:W-:-:S04]  /*0ff0*/  SHF.L.U32 R3, R11, 0x17, RZ ;  /* 0x000000170b037819 */ /* 0x000fc800000006ff */
[----:B------:R-:W2:Y:S01]  /*1000*/  MUFU.EX2 R24, R24 ;  /* 0x0000001800187308 */ /* 0x000ea20000000800 */
[----:B0-----:R-:W-:-:S07]  /*1010*/  FFMA R13, R16, R20, R13 ;  /* 0x00000014100d7223 */ /* 0x001fce000000000d */
[----:B------:R-:W0:Y:S01]  /*1020*/  MUFU.EX2 R12, R12 ;  /* 0x0000000c000c7308 */ /* 0x000e220000000800 */
[----:B-1----:R-:W-:-:S04]  /*1030*/  FFMA R2, R8, R2, R13 ;  /* 0x0000000208027223 */ /* 0x002fc8000000000d */
[----:B--2---:R-:W-:-:S04]  /*1040*/  FFMA R2, R15, R24, R2 ;  /* 0x000000180f027223 */ /* 0x004fc80000000002 */
[----:B0-----:R-:W-:Y:S01]  /*1050*/  FFMA R3, R3, R12, R2 ;  /* 0x0000000c03037223 */ /* 0x001fe20000000002 */
[----:B------:R-:W-:Y:S06]  /*1060*/  BRA.U UP1, `(.L_x_77) ;  /* 0xfffffff901a47547 */ /* 0x000fec000b83ffff */
.L_x_76:
[----:B------:R-:W-:Y:S05]  /*1070*/  BRA.U !UP0, `(.L_x_75) ;  /* 0x0000000508b07547 */ /* 0x000fea000b800000 */
[----:B------:R-:W0:Y:S01]  /*1080*/  LDCU UR5, c[0x0][0x38c] ;  /* 0x00007180ff0577ac */ /* 0x000e220008000800 */
[----:B------:R-:W-:Y:S02]  /*1090*/  UISETP.GE.U32.AND UP0, UPT, UR6, 0x4, UPT ;  /* 0x000000040600788c */ /* 0x000fe4000bf06070 */
[----:B0-----:R-:W-:-:S04]  /*10a0*/  ULOP3.LUT UR7, UR5, 0x3, URZ, 0xc0, !UPT ;  /* 0x0000000305077892 */ /* 0x001fc8000f8ec0ff */
[----:B------:R-:W-:-:S03]  /*10b0*/  UISETP.NE.AND UP1, UPT, UR7, URZ, UPT ;  /* 0x000000ff0700728c */ /* 0x000fc6000bf25270 */
[----:B------:R-:W-:Y:S08]  /*10c0*/  BRA.U !UP0, `(.L_x_78) ;  /* 0x0000000108cc7547 */ /* 0x000ff0000b800000 */
[----:B------:R-:W0:Y:S01]  /*10d0*/  LDC.64 R4, c[0x0][0x380] ;  /* 0x0000e000ff047b82 */ /* 0x000e220000000a00 */
[----:B------:R-:W1:Y:S01]  /*10e0*/  LDCU.64 UR8, c[0x0][0x380] ;  /* 0x00007000ff0877ac */ /* 0x000e620008000a00 */
[C---:B------:R-:W-:Y:S02]  /*10f0*/  IADD3 R9, PT, PT, R0.reuse, UR4, RZ ;  /* 0x0000000400097c10 */ /* 0x040fe4000fffe0ff */
[----:B------:R-:W-:-:S03]  /*1100*/  IADD3 R2, P0, PT, R0, UR4, RZ ;  /* 0x0000000400027c10 */ /* 0x000fc6000ff1e0ff */
[----:B0-----:R-:W-:Y:S01]  /*1110*/  IMAD.WIDE.U32 R4, R9, 0x4, R4 ;  /* 0x0000000409047825 */ /* 0x001fe200078e0004 */
[----:B------:R-:W-:Y:S02]  /*1120*/  IADD3.X R9, PT, PT, RZ, RZ, RZ, P0, !PT ;  /* 0x000000ffff097210 */ /* 0x000fe400007fe4ff */
[----:B-1----:R-:W-:-:S03]  /*1130*/  LEA R8, P0, R2, UR8, 0x2 ;  /* 0x0000000802087c11 */ /* 0x002fc6000f8010ff */
[----:B------:R-:W2:Y:S01]  /*1140*/  LDG.E R5, desc[UR12][R4.64] ;  /* 0x0000000c04057981 */ /* 0x000ea2000c1e1900 */
[----:B------:R-:W-:-:S05]  /*1150*/  LEA.HI.X R9, R2, UR9, R9, 0x2, P0 ;  /* 0x0000000902097c11 */ /* 0x000fca00080f1409 */
[----:B------:R-:W3:Y:S04]  /*1160*/  LDG.E R11, desc[UR12][R8.64+0x4] ;  /* 0x0000040c080b7981 */ /* 0x000ee8000c1e1900 */
[----:B------:R-:W4:Y:S04]  /*1170*/  LDG.E R13, desc[UR12][R8.64+0x8] ;  /* 0x0000080c080d7981 */ /* 0x000f28000c1e1900 */
[----:B------:R0:W4:Y:S01]  /*1180*/  LDG.E R15, desc[UR12][R8.64+0xc] ;  /* 0x00000c0c080f7981 */ /* 0x000122000c1e1900 */
[----:B------:R-:W-:Y:S01]  /*1190*/  HFMA2 R12, -RZ, RZ, 0.96630859375, -0.0022525787353515625 ;  /* 0x3bbb989dff0c7431 */ /* 0x000fe200000001ff */
[----:B------:R-:W-:Y:S01]  /*11a0*/  MOV R14, 0x437c0000 ;  /* 0x437c0000000e7802 */ /* 0x000fe20000000f00 */
[----:B------:R-:W-:Y:S01]  /*11b0*/  UIADD3 UR4, UPT, UPT, UR4, 0x4, URZ ;  /* 0x0000000404047890 */ /* 0x000fe2000fffe0ff */
[----:B--2--5:R-:W-:-:S04]  /*11c0*/  FADD R10, R5, -R6 ;  /* 0x80000006050a7221 */ /* 0x024fc80000000000 */
[----:B------:R-:W-:Y:S01]  /*11d0*/  FFMA.SAT R2, R10, R12, 0.5 ;  /* 0x3f0000000a027423 */ /* 0x000fe2000000200c */
[----:B---3--:R-:W-:-:S03]  /*11e0*/  FADD R11, R11, -R6 ;  /* 0x800000060b0b7221 */ /* 0x008fc60000000000 */
[----:B------:R-:W-:Y:S01]  /*11f0*/  FFMA.RM R2, R2, R14, 12582913 ;  /* 0x4b40000102027423 */ /* 0x000fe2000000400e */
[----:B------:R-:W-:Y:S01]  /*1200*/  FFMA.SAT R4, R11, R12, 0.5 ;  /* 0x3f0000000b047423 */ /* 0x000fe2000000200c */
[--C-:B----4-:R-:W-:Y:S02]  /*1210*/  FADD R13, R13, -R6.reuse ;  /* 0x800000060d0d7221 */ /* 0x110fe40000000000 */
[C---:B------:R-:W-:Y:S01]  /*1220*/  FADD R5, R2.reuse, -12583039 ;  /* 0xcb40007f02057421 */ /* 0x040fe20000000000 */
[----:B------:R-:W-:Y:S01]  /*1230*/  SHF.L.U32 R2, R2, 0x17, RZ ;  /* 0x0000001702027819 */ /* 0x000fe200000006ff */
[----:B------:R-:W-:Y:S01]  /*1240*/  FFMA.RM R4, R4, R14, 12582913 ;  /* 0x4b40000104047423 */ /* 0x000fe2000000400e */
[----:B0-----:R-:W-:Y:S01]  /*1250*/  FFMA.SAT R9, R13, R12, 0.5 ;  /* 0x3f0000000d097423 */ /* 0x001fe2000000200c */
[----:B------:R-:W-:Y:S01]  /*1260*/  FFMA R5, R10, 1.4426950216293334961, -R5 ;  /* 0x3fb8aa3b0a057823 */ /* 0x000fe20000000805 */
[----:B------:R-:W-:Y:S01]  /*1270*/  FADD R15, R15, -R6 ;  /* 0x800000060f0f7221 */ /* 0x000fe20000000000 */
[----:B------:R-:W-:-:S02]  /*1280*/  FADD R8, R4, -12583039 ;  /* 0xcb40007f04087421 */ /* 0x000fc40000000000 */
[----:B------:R-:W-:Y:S01]  /*1290*/  FFMA R10, R10, 1.925963033500011079e-08, R5 ;  /* 0x32a570600a0a7823 */ /* 0x000fe20000000005 */
[----:B------:R-:W-:Y:S01]  /*12a0*/  FFMA.RM R5, R9, R14, 12582913 ;  /* 0x4b40000109057423 */ /* 0x000fe2000000400e */
[----:B------:R-:W-:Y:S01]  /*12b0*/  FFMA R8, R11, 1.4426950216293334961, -R8 ;  /* 0x3fb8aa3b0b087823 */ /* 0x000fe20000000808 */
[----:B------:R-:W-:Y:S02]  /*12c0*/  FFMA.SAT R9, R15, R12, 0.5 ;  /* 0x3f0000000f097423 */ /* 0x000fe4000000200c */
[----:B------:R-:W-:Y:S01]  /*12d0*/  FADD R12, R5, -12583039 ;  /* 0xcb40007f050c7421 */ /* 0x000fe20000000000 */
[----:B------:R-:W-:Y:S01]  /*12e0*/  FFMA R8, R11, 1.925963033500011079e-08, R8 ;  /* 0x32a570600b087823 */ /* 0x000fe20000000008 */
[----:B------:R-:W-:Y:S01]  /*12f0*/  FFMA.RM R11, R9, R14, 12582913 ;  /* 0x4b400001090b7423 */ /* 0x000fe2000000400e */
[----:B------:R-:W0:Y:S01]  /*1300*/  MUFU.EX2 R10, R10 ;  /* 0x0000000a000a7308 */ /* 0x000e220000000800 */
[----:B------:R-:W-:Y:S01]  /*1310*/  FFMA R12, R13, 1.4426950216293334961, -R12 ;  /* 0x3fb8aa3b0d0c7823 */ /* 0x000fe2000000080c */
[----:B------:R-:W-:Y:S01]  /*1320*/  SHF.L.U32 R9, R4, 0x17, RZ ;  /* 0x0000001704097819 */ /* 0x000fe200000006ff */
[----:B------:R-:W-:Y:S01]  /*1330*/  FADD R14, R11, -12583039 ;  /* 0xcb40007f0b0e7421 */ /* 0x000fe20000000000 */
[----:B------:R-:W-:Y:S01]  /*1340*/  SHF.L.U32 R5, R5, 0x17, RZ ;  /* 0x0000001705057819 */ /* 0x000fe200000006ff */
[----:B------:R-:W-:-:S02]  /*1350*/  FFMA R12, R13, 1.925963033500011079e-08, R12 ;  /* 0x32a570600d0c7823 */ /* 0x000fc4000000000c */
[C---:B------:R-:W-:Y:S01]  /*1360*/  FFMA R14, R15.reuse, 1.4426950216293334961, -R14 ;  /* 0x3fb8aa3b0f0e7823 */ /* 0x040fe2000000080e */
[----:B------:R-:W1:Y:S03]  /*1370*/  MUFU.EX2 R8, R8 ;  /* 0x0000000800087308 */ /* 0x000e660000000800 */
[----:B------:R-:W-:-:S05]  /*1380*/  FFMA R14, R15, 1.925963033500011079e-08, R14 ;  /* 0x32a570600f0e7823 */ /* 0x000fca000000000e */
[----:B------:R-:W2:Y:S01]  /*1390*/  MUFU.EX2 R12, R12 ;  /* 0x0000000c000c7308 */ /* 0x000ea20000000800 */
[----:B0-----:R-:W-:Y:S01]  /*13a0*/  FFMA R2, R2, R10, R3 ;  /* 0x0000000a02027223 */ /* 0x001fe20000000003 */
[----:B------:R-:W-:-:S06]  /*13b0*/  SHF.L.U32 R3, R11, 0x17, RZ ;  /* 0x000000170b037819 */ /* 0x000fcc00000006ff */
[----:B------:R-:W0:Y:S01]  /*13c0*/  MUFU.EX2 R14, R14 ;  /* 0x0000000e000e7308 */ /* 0x000e220000000800 */
[----:B-1----:R-:W-:-:S04]  /*13d0*/  FFMA R2, R9, R8, R2 ;  /* 0x0000000809027223 */ /* 0x002fc80000000002 */
[----:B--2---:R-:W-:-:S04]  /*13e0*/  FFMA R2, R5, R12, R2 ;  /* 0x0000000c05027223 */ /* 0x004fc80000000002 */
[----:B0-----:R-:W-:-:S07]  /*13f0*/  FFMA R3, R3, R14, R2 ;  /* 0x0000000e03037223 */ /* 0x001fce0000000002 */
.L_x_78:
[----:B------:R-:W-:Y:S05]  /*1400*/  BRA.U !UP1, `(.L_x_75) ;  /* 0x0000000109cc7547 */ /* 0x000fea000b800000 */
[----:B------:R-:W-:Y:S02]  /*1410*/  UISETP.NE.AND UP0, UPT, UR7, 0x1, UPT ;  /* 0x000000010700788c */ /* 0x000fe4000bf05270 */
[----:B------:R-:W-:-:S04]  /*1420*/  ULOP3.LUT UR5, UR5, 0x1, URZ, 0xc0, !UPT ;  /* 0x0000000105057892 */ /* 0x000fc8000f8ec0ff */
[----:B------:R-:W-:-:S03]  /*1430*/  UISETP.NE.U32.AND UP1, UPT, UR5, 0x1, UPT ;  /* 0x000000010500788c */ /* 0x000fc6000bf25070 */
        /* <DEDUP_REMOVED lines=9> */
[----:B------:R-:W-:-:S06]  /*14d0*/  LEA.HI.X R9, R2, UR7, R9, 0x2, P0 ;  /* 0x0000000702097c11 */ /* 0x000fcc00080f1409 */
[----:B------:R-:W3:Y:S01]  /*14e0*/  LDG.E R9, desc[UR12][R8.64+0x4] ;  /* 0x0000040c08097981 */ /* 0x000ee2000c1e1900 */
[----:B------:R-:W-:Y:S01]  /*14f0*/  HFMA2 R11, -RZ, RZ, 0.96630859375, -0.0022525787353515625 ;  /* 0x3bbb989dff0b7431 */ /* 0x000fe200000001ff */
[----:B------:R-:W-:Y:S01]  /*1500*/  MOV R13, 0x437c0000 ;  /* 0x437c0000000d7802 */ /* 0x000fe20000000f00 */
[----:B------:R-:W-:Y:S01]  /*1510*/  UIADD3 UR4, UPT, UPT, UR4, 0x2, URZ ;  /* 0x0000000204047890 */ /* 0x000fe2000fffe0ff */
[----:B--2--5:R-:W-:-:S04]  /*1520*/  FADD R2, R5, -R6 ;  /* 0x8000000605027221 */ /* 0x024fc80000000000 */
[----:B------:R-:W-:Y:S01]  /*1530*/  FFMA.SAT R10, R2, R11, 0.5 ;  /* 0x3f000000020a7423 */ /* 0x000fe2000000200b */
[----:B---3--:R-:W-:-:S03]  /*1540*/  FADD R12, R9, -R6 ;  /* 0x80000006090c7221 */ /* 0x008fc60000000000 */
[----:B------:R-:W-:Y:S01]  /*1550*/  FFMA.RM R10, R10, R13, 12582913 ;  /* 0x4b4000010a0a7423 */ /* 0x000fe2000000400d */
[----:B------:R-:W-:-:S03]  /*1560*/  FFMA.SAT R14, R12, R11, 0.5 ;  /* 0x3f0000000c0e7423 */ /* 0x000fc6000000200b */
[C---:B------:R-:W-:Y:S01]  /*1570*/  FADD R15, R10.reuse, -12583039 ;  /* 0xcb40007f0a0f7421 */ /* 0x040fe20000000000 */
[----:B------:R-:W-:Y:S01]  /*1580*/  SHF.L.U32 R10, R10, 0x17, RZ ;  /* 0x000000170a0a7819 */ /* 0x000fe200000006ff */
[----:B------:R-:W-:Y:S02]  /*1590*/  FFMA.RM R14, R14, R13, 12582913 ;  /* 0x4b4000010e0e7423 */ /* 0x000fe4000000400d */
[----:B------:R-:W-:Y:S02]  /*15a0*/  FFMA R15, R2, 1.4426950216293334961, -R15 ;  /* 0x3fb8aa3b020f7823 */ /* 0x000fe4000000080f */
[----:B------:R-:W-:Y:S02]  /*15b0*/  FADD R5, R14, -12583039 ;  /* 0xcb40007f0e057421 */ /* 0x000fe40000000000 */
[----:B------:R-:W-:Y:S01]  /*15c0*/  FFMA R15, R2, 1.925963033500011079e-08, R15 ;  /* 0x32a57060020f7823 */ /* 0x000fe2000000000f */
[----:B------:R-:W-:Y:S01]  /*15d0*/  SHF.L.U32 R14, R14, 0x17, RZ ;  /* 0x000000170e0e7819 */ /* 0x000fe200000006ff */
[----:B------:R-:W-:-:S04]  /*15e0*/  FFMA R5, R12, 1.4426950216293334961, -R5 ;  /* 0x3fb8aa3b0c057823 */ /* 0x000fc80000000805 */
[----:B------:R-:W0:Y:S01]  /*15f0*/  MUFU.EX2 R15, R15 ;  /* 0x0000000f000f7308 */ /* 0x000e220000000800 */
[----:B------:R-:W-:-:S07]  /*1600*/  FFMA R5, R12, 1.925963033500011079e-08, R5 ;  /* 0x32a570600c057823 */ /* 0x000fce0000000005 */
[----:B------:R-:W1:Y:S01]  /*1610*/  MUFU.EX2 R5, R5 ;  /* 0x0000000500057308 */ /* 0x000e620000000800 */
[----:B0-----:R-:W-:-:S04]  /*1620*/  FFMA R3, R10, R15, R3 ;  /* 0x0000000f0a037223 */ /* 0x001fc80000000003 */
[----:B-1----:R-:W-:-:S07]  /*1630*/  FFMA R3, R14, R5, R3 ;  /* 0x000000050e037223 */ /* 0x002fce0000000003 */
.L_x_79:
[----:B------:R-:W-:Y:S05]  /*1640*/  BRA.U UP1, `(.L_x_75) ;  /* 0x00000001013c7547 */ /* 0x000fea000b800000 */
[----:B------:R-:W0:Y:S01]  /*1650*/  LDC.64 R4, c[0x0][0x380] ;  /* 0x0000e000ff047b82 */ /* 0x000e220000000a00 */
[----:B------:R-:W-:-:S05]  /*1660*/  IADD3 R9, PT, PT, R0, UR4, RZ ;  /* 0x0000000400097c10 */ /* 0x000fca000fffe0ff */
[----:B0-----:R-:W-:-:S06]  /*1670*/  IMAD.WIDE.U32 R4, R9, 0x4, R4 ;  /* 0x0000000409047825 */ /* 0x001fcc00078e0004 */
        /* <DEDUP_REMOVED lines=12> */
.L_x_75:
[----:B------:R-:W0:Y:S02]  /*1740*/  LDC R8, c[0x0][0x38c] ;  /* 0x0000e300ff087b82 */ /* 0x000e240000000800 */
[----:B0-----:R-:W-:-:S13]  /*1750*/  ISETP.GE.AND P0, PT, R8, 0x1, PT ;  /* 0x000000010800780c */ /* 0x001fda0003f06270 */
[----:B------:R-:W-:Y:S05]  /*1760*/  @!P0 EXIT ;  /* 0x000000000000894d */ /* 0x000fea0003800000 */
[C---:B------:R-:W-:Y:S01]  /*1770*/  ISETP.GE.U32.AND P0, PT, R8.reuse, 0x8, PT ;  /* 0x000000080800780c */ /* 0x040fe20003f06070 */
[----:B------:R-:W-:Y:S02]  /*1780*/  HFMA2 R2, -RZ, RZ, 0, 0 ;  /* 0x00000000ff027431 */ /* 0x000fe400000001ff */
[----:B------:R-:W-:Y:S01]  /*1790*/  IMAD R7, R7, R8, RZ ;  /* 0x0000000807077224 */ /* 0x000fe200078e02ff */
[----:B------:R-:W-:-:S09]  /*17a0*/  LOP3.LUT R9, R8, 0x7, RZ, 0xc0, !PT ;  /* 0x0000000708097812 */ /* 0x000fd200078ec0ff */
[----:B------:R-:W-:Y:S05]  /*17b0*/  @!P0 BRA `(.L_x_80) ;  /* 0x0000000c00808947 */ /* 0x000fea0003800000 */
[----:B------:R-:W0:Y:S01]  /*17c0*/  LDC.64 R4, c[0x0][0x380] ;  /* 0x0000e000ff047b82 */ /* 0x000e220000000a00 */
[----:B------:R-:W-:-:S04]  /*17d0*/  LOP3.LUT R2, R8, 0x7ffffff8, RZ, 0xc0, !PT ;  /* 0x7ffffff808027812 */ /* 0x000fc800078ec0ff */
[----:B------:R-:W-:Y:S01]  /*17e0*/  IADD3 R8, PT, PT, -R2, RZ, RZ ;  /* 0x000000ff02087210 */ /* 0x000fe20007ffe1ff */
[----:B0-----:R-:W-:-:S03]  /*17f0*/  IMAD.WIDE.U32 R4, R7, 0x4, R4 ;  /* 0x0000000407047825 */ /* 0x001fc600078e0004 */
[----:B------:R-:W-:-:S04]  /*1800*/  IADD3 R0, P0, PT, R4, 0x10, RZ ;  /* 0x0000001004007810 */ /* 0x000fc80007f1e0ff */
[----:B------:R-:W-:-:S09]  /*1810*/  IADD3.X R11, PT, PT, RZ, R5, RZ, P0, !PT ;  /* 0x00000005ff0b7210 */ /* 0x000fd200007fe4ff */
.L_x_97:
        /* <DEDUP_REMOVED lines=26> */
[----:B------:R-:W-:Y:S05]  /*19c0*/  CALL.REL.NOINC `($__internal_2_$__cuda_sm3x_div_rn_noftz_f32_slowpath) ;  /* 0x0000001800747944 */ /* 0x000fea0003c00000 */
.L_x_82:
[----:B------:R-:W-:Y:S05]  /*19d0*/  BSYNC.RECONVERGENT B2 ;  /* 0x0000000000027941 */ /* 0x000fea0003800200 */
.L_x_81:
        /* <DEDUP_REMOVED lines=24> */
[----:B------:R-:W-:Y:S05]  /*1b60*/  CALL.REL.NOINC `($__internal_2_$__cuda_sm3x_div_rn_noftz_f32_slowpath) ;  /* 0x00000018000c7944 */ /* 0x000fea0003c00000 */
[----:B------:R-:W-:-:S07]  /*1b70*/  MOV R13, R11 ;  /* 0x0000000b000d7202 */ /* 0x000fce0000000f00 */
.L_x_84:
[----:B------:R-:W-:Y:S05]  /*1b80*/  BSYNC.RECONVERGENT B2 ;  /* 0x0000000000027941 */ /* 0x000fea0003800200 */
.L_x_83:
        /* <DEDUP_REMOVED lines=25> */
.L_x_86:
[----:B------:R-:W-:Y:S05]  /*1d20*/  BSYNC.RECONVERGENT B2 ;  /* 0x0000000000027941 */ /* 0x000fea0003800200 */
.L_x_85:
        /* <DEDUP_REMOVED lines=26> */
.L_x_88:
[----:B------:R-:W-:Y:S05]  /*1ed0*/  BSYNC.RECONVERGENT B2 ;  /* 0x0000000000027941 */ /* 0x000fea0003800200 */
.L_x_87:
        /* <DEDUP_REMOVED lines=25> */
.L_x_90:
[----:B------:R-:W-:Y:S05]  /*2070*/  BSYNC.RECONVERGENT B2 ;  /* 0x0000000000027941 */ /* 0x000fea0003800200 */
.L_x_89:
        /* <DEDUP_REMOVED lines=26> */
.L_x_92:
[----:B------:R-:W-:Y:S05]  /*2220*/  BSYNC.RECONVERGENT B2 ;  /* 0x0000000000027941 */ /* 0x000fea0003800200 */
.L_x_91:
        /* <DEDUP_REMOVED lines=25> */
.L_x_94:
[----:B------:R-:W-:Y:S05]  /*23c0*/  BSYNC.RECONVERGENT B2 ;  /* 0x0000000000027941 */ /* 0x000fea0003800200 */
.L_x_93:
        /* <DEDUP_REMOVED lines=26> */
.L_x_96:
[----:B------:R-:W-:Y:S05]  /*2570*/  BSYNC.RECONVERGENT B2 ;  /* 0x0000000000027941 */ /* 0x000fea0003800200 */
.L_x_95:
[----:B------:R0:W-:Y:S01]  /*2580*/  STG.E desc[UR12][R4.64+0xc], R13 ;  /* 0x00000c0d04007986 */ /* 0x0001e2000c10190c */
[----:B------:R-:W-:-:S04]  /*2590*/  IADD3 R0, P0, PT, R4, 0x20, RZ ;  /* 0x0000002004007810 */ /* 0x000fc80007f1e0ff */
[----:B------:R-:W-:Y:S01]  /*25a0*/  IADD3.X R11, PT, PT, RZ, R5, RZ, P0, !PT ;  /* 0x00000005ff0b7210 */ /* 0x000fe200007fe4ff */
[----:B------:R-:W-:Y:S08]  /*25b0*/  @P2 BRA `(.L_x_97) ;  /* 0xfffffff000982947 */ /* 0x000ff0000383ffff */
.L_x_80:
        /* <DEDUP_REMOVED lines=32> */
[----:B------:R-:W-:Y:S05]  /*27c0*/  CALL.REL.NOINC `($__internal_2_$__cuda_sm3x_div_rn_noftz_f32_slowpath) ;  /* 0x0000000800f47944 */ /* 0x000fea0003c00000 */
.L_x_100:
[----:B------:R-:W-:Y:S05]  /*27d0*/  BSYNC.RECONVERGENT B2 ;  /* 0x0000000000027941 */ /* 0x000fea0003800200 */
.L_x_99:
        /* <DEDUP_REMOVED lines=30> */
[----:B------:R-:W-:-:S07]  /*29c0*/  MOV R9, R11 ;  /* 0x0000000b00097202 */ /* 0x000fce0000000f00 */
.L_x_102:
[----:B------:R-:W-:Y:S05]  /*29d0*/  BSYNC.RECONVERGENT B2 ;  /* 0x0000000000027941 */ /* 0x000fea0003800200 */
.L_x_101:
        /* <DEDUP_REMOVED lines=25> */
.L_x_104:
[----:B------:R-:W-:Y:S05]  /*2b70*/  BSYNC.RECONVERGENT B2 ;  /* 0x0000000000027941 */ /* 0x000fea0003800200 */
.L_x_103:
        /* <DEDUP_REMOVED lines=26> */
.L_x_106:
[----:B------:R-:W-:Y:S05]  /*2d20*/  BSYNC.RECONVERGENT B2 ;  /* 0x0000000000027941 */ /* 0x000fea0003800200 */
.L_x_105:
[----:B------:R1:W-:Y:S01]  /*2d30*/  STG.E desc[UR12][R4.64+0xc], R9 ;  /* 0x00000c0904007986 */ /* 0x0003e2000c10190c */
[----:B------:R-:W-:-:S07]  /*2d40*/  IADD3 R2, PT, PT, R2, 0x4, RZ ;  /* 0x0000000402027810 */ /* 0x000fce0007ffe0ff */
.L_x_98:
        /* <DEDUP_REMOVED lines=31> */
.L_x_109:
[----:B------:R-:W-:Y:S05]  /*2f40*/  BSYNC.RECONVERGENT B2 ;  /* 0x0000000000027941 */ /* 0x000fea0003800200 */
.L_x_108:
        /* <DEDUP_REMOVED lines=31> */
.L_x_111:
[----:B------:R-:W-:Y:S05]  /*3140*/  BSYNC.RECONVERGENT B2 ;  /* 0x0000000000027941 */ /* 0x000fea0003800200 */
.L_x_110:
[----:B------:R2:W-:Y:S01]  /*3150*/  STG.E desc[UR12][R4.64+0x4], R9 ;  /* 0x0000040904007986 */ /* 0x0005e2000c10190c */
[----:B------:R-:W-:-:S07]  /*3160*/  IADD3 R2, PT, PT, R2, 0x2, RZ ;  /* 0x0000000202027810 */ /* 0x000fce0007ffe0ff */
.L_x_107:
        /* <DEDUP_REMOVED lines=32> */
.L_x_113:
[----:B------:R-:W-:Y:S05]  /*3370*/  BSYNC.RECONVERGENT B2 ;  /* 0x0000000000027941 */ /* 0x000fea0003800200 */
.L_x_112:
[----:B------:R-:W-:Y:S01]  /*3380*/  STG.E desc[UR12][R4.64], R7 ;  /* 0x0000000704007986 */ /* 0x000fe2000c10190c */
[----:B------:R-:W-:Y:S05]  /*3390*/  EXIT ;  /* 0x000000000000794d */ /* 0x000fea0003800000 */
        .weak           $__internal_2_$__cuda_sm3x_div_rn_noftz_f32_slowpath
        .type           $__internal_2_$__cuda_sm3x_div_rn_noftz_f32_slowpath,@function
        .size           $__internal_2_$__cuda_sm3x_div_rn_noftz_f32_slowpath,(.L_x_128 - $__internal_2_$__cuda_sm3x_div_rn_noftz_f32_slowpath)
$__internal_2_$__cuda_sm3x_div_rn_noftz_f32_slowpath:
        /* <DEDUP_REMOVED lines=35> */
.L_x_115:
[----:B------:R-:W-:Y:S01]  /*35d0*/  LEA R14, R11, 0xc0800000, 0x17 ;  /* 0xc08000000b0e7811 */ /* 0x000fe200078eb8ff */
[----:B------:R-:W-:Y:S03]  /*35e0*/  BSSY.RECONVERGENT B1, `(.L_x_120) ;  /* 0x0000036000017945 */ /* 0x000fe60003800200 */
[----:B------:R-:W-:Y:S02]  /*35f0*/  IADD3 R16, PT, PT, -R14, R15, RZ ;  /* 0x0000000f0e107210 */ /* 0x000fe40007ffe1ff */
[----:B------:R-:W-:Y:S02]  /*3600*/  IADD3 R15, PT, PT, R13, -0x7f, RZ ;  /* 0xffffff810d0f7810 */ /* 0x000fe40007ffe0ff */
[----:B------:R-:W0:Y:S01]  /*3610*/  MUFU.RCP R14, R16 ;  /* 0x00000010000e7308 */ /* 0x000e220000001000 */
[----:B------:R-:W-:Y:S02]  /*3620*/  FADD.FTZ R17, -R16, -RZ ;  /* 0x800000ff10117221 */ /* 0x000fe40000010100 */
[C---:B------:R-:W-:Y:S01]  /*3630*/  IMAD R0, R15.reuse, -0x800000, R0 ;  /* 0xff8000000f007824 */ /* 0x040fe200078e0200 */
[----:B------:R-:W-:-:S04]  /*3640*/  IADD3 R15, PT, PT, R15, 0x7f, -R11 ;  /* 0x0000007f0f0f7810 */ /* 0x000fc80007ffe80b */
[----:B------:R-:W-:Y:S01]  /*3650*/  IADD3 R15, PT, PT, R15, R10, RZ ;  /* 0x0000000a0f0f7210 */ /* 0x000fe20007ffe0ff */
[----:B0-----:R-:W-:-:S04]  /*3660*/  FFMA R13, R14, R17, 1 ;  /* 0x3f8000000e0d7423 */ /* 0x001fc80000000011 */
[----:B------:R-:W-:-:S04]  /*3670*/  FFMA R13, R14, R13, R14 ;  /* 0x0000000d0e0d7223 */ /* 0x000fc8000000000e */
[----:B------:R-:W-:-:S04]  /*3680*/  FFMA R14, R0, R13, RZ ;  /* 0x0000000d000e7223 */ /* 0x000fc800000000ff */
[----:B------:R-:W-:-:S04]  /*3690*/  FFMA R18, R17, R14, R0 ;  /* 0x0000000e11127223 */ /* 0x000fc80000000000 */
[----:B------:R-:W-:-:S04]  /*36a0*/  FFMA R14, R13, R18, R14 ;  /* 0x000000120d0e7223 */ /* 0x000fc8000000000e */
[----:B------:R-:W-:-:S04]  /*36b0*/  FFMA R17, R17, R14, R0 ;  /* 0x0000000e11117223 */ /* 0x000fc80000000000 */
[----:B------:R-:W-:-:S05]  /*36c0*/  FFMA R0, R13, R17, R14 ;  /* 0x000000110d007223 */ /* 0x000fca000000000e */
        /* <DEDUP_REMOVED lines=13> */
[-CC-:B------:R-:W-:Y:S01]  /*37a0*/  FFMA.RZ R11, R13, R17.reuse, R14.reuse ;  /* 0x000000110d0b7223 */ /* 0x180fe2000000c00e */
[C---:B------:R-:W-:Y:S02]  /*37b0*/  IADD3 R16, PT, PT, R10.reuse, 0x20, RZ ;  /* 0x000000200a107810 */ /* 0x040fe40007ffe0ff */
[C---:B------:R-:W-:Y:S02]  /*37c0*/  ISETP.NE.AND P3, PT, R10.reuse, RZ, PT ;  /* 0x000000ff0a00720c */ /* 0x040fe40003f65270 */
[----:B------:R-:W-:Y:S01]  /*37d0*/  LOP3.LUT R15, R11, 0x7fffff, RZ, 0xc0, !PT ;  /* 0x007fffff0b0f7812 */ /* 0x000fe200078ec0ff */
[CCC-:B------:R-:W-:Y:S01]  /*37e0*/  FFMA.RP R11, R13.reuse, R17.reuse, R14.reuse ;  /* 0x000000110d0b7223 */ /* 0x1c0fe2000000800e */
[----:B------:R-:W-:Y:S01]  /*37f0*/  FFMA.RM R14, R13, R17, R14 ;  /* 0x000000110d0e7223 */ /* 0x000fe2000000400e */
[----:B------:R-:W-:Y:S02]  /*3800*/  ISETP.NE.AND P1, PT, R10, RZ, PT ;  /* 0x000000ff0a00720c */ /* 0x000fe40003f25270 */
[----:B------:R-:W-:-:S02]  /*3810*/  LOP3.LUT R15, R15, 0x800000, RZ, 0xfc, !PT ;  /* 0x008000000f0f7812 */ /* 0x000fc400078efcff */
        /* <DEDUP_REMOVED lines=14> */
.L_x_122:
[----:B------:R-:W-:-:S04]  /*3900*/  LOP3.LUT R0, R0, 0x80000000, RZ, 0xc0, !PT ;  /* 0x8000000000007812 */ /* 0x000fc800078ec0ff */
[----:B------:R-:W-:Y:S01]  /*3910*/  LOP3.LUT R0, R0, 0x7f800000, RZ, 0xfc, !PT ;  /* 0x7f80000000007812 */ /* 0x000fe200078efcff */
[----:B------:R-:W-:Y:S06]  /*3920*/  BRA `(.L_x_123) ;  /* 0x0000000000047947 */ /* 0x000fec0003800000 */
.L_x_121:
[----:B------:R-:W-:-:S07]  /*3930*/  LEA R0, R15, R0, 0x17 ;  /* 0x000000000f007211 */ /* 0x000fce00078eb8ff */
.L_x_123:
[----:B------:R-:W-:Y:S05]  /*3940*/  BSYNC.RECONVERGENT B1 ;  /* 0x0000000000017941 */ /* 0x000fea0003800200 */
.L_x_120:
[----:B------:R-:W-:Y:S05]  /*3950*/  BRA `(.L_x_124) ;  /* 0x0000000000207947 */ /* 0x000fea0003800000 */
.L_x_119:
[----:B------:R-:W-:-:S04]  /*3960*/  LOP3.LUT R0, R15, 0x80000000, R0, 0x48, !PT ;  /* 0x800000000f007812 */ /* 0x000fc800078e4800 */
[----:B------:R-:W-:Y:S01]  /*3970*/  LOP3.LUT R0, R0, 0x7f800000, RZ, 0xfc, !PT ;  /* 0x7f80000000007812 */ /* 0x000fe200078efcff */
[----:B------:R-:W-:Y:S06]  /*3980*/  BRA `(.L_x_124) ;  /* 0x0000000000147947 */ /* 0x000fec0003800000 */
.L_x_118:
[----:B------:R-:W-:Y:S01]  /*3990*/  LOP3.LUT R0, R15, 0x80000000, R0, 0x48, !PT ;  /* 0x800000000f007812 */ /* 0x000fe200078e4800 */
[----:B------:R-:W-:Y:S06]  /*39a0*/  BRA `(.L_x_124) ;  /* 0x00000000000c7947 */ /* 0x000fec0003800000 */
.L_x_117:
[----:B------:R-:W0:Y:S01]  /*39b0*/  MUFU.RSQ R0, -QNAN ;  /* 0xffc0000000007908 */ /* 0x000e220000001400 */
[----:B------:R-:W-:Y:S05]  /*39c0*/  BRA `(.L_x_124) ;  /* 0x0000000000047947 */ /* 0x000fea0003800000 */
.L_x_116:
[----:B------:R-:W-:-:S07]  /*39d0*/  FADD.FTZ R0, R0, R3 ;  /* 0x0000000300007221 */ /* 0x000fce0000010000 */
.L_x_124:
[----:B------:R-:W-:Y:S05]  /*39e0*/  BSYNC.RECONVERGENT B0 ;  /* 0x0000000000007941 */ /* 0x000fea0003800200 */
.L_x_114:
[----:B------:R-:W-:Y:S01]  /*39f0*/  HFMA2 R13, -RZ, RZ, 0, 0 ;  /* 0x00000000ff0d7431 */ /* 0x000fe200000001ff */
[----:B0-----:R-:W-:-:S03]  /*3a00*/  MOV R11, R0 ;  /* 0x00000000000b7202 */ /* 0x001fc60000000f00 */
[----:B------:R-:W-:Y:S05]  /*3a10*/  RET.REL.NODEC R12 `(_Z7softmaxPfii) ;  /* 0xffffffc40c787950 */ /* 0x000fea0003c3ffff */
.L_x_125:
        /* <DEDUP_REMOVED lines=14> */
.L_x_128:


//--------------------- .nv.shared._Z6matmulPfS_S_iii --------------------------
	.section	.nv.shared._Z6matmulPfS_S_iii,"aw",@nobits
	.sectionflags	@""
	.align	4
.nv.shared._Z6matmulPfS_S_iii:
	.zero		9216


//--------------------- .nv.shared.reserved.0     --------------------------
	.section	.nv.shared.reserved.0,"aw",@nobits
	.weak		__nv_reservedSMEM_offset_0_alias
	.size		__nv_reservedSMEM_offset_0_alias, 0, 64
	.other		__nv_reservedSMEM_offset_0_alias,@"STO_CUDA_RESERVED_SHARED STV_DEFAULT"
__nv_reservedSMEM_offset_0_alias:
	.zero		0
	.zero		64


//--------------------- .nv.shared._Z30fused_matmul_transpose_softmaxPfS_S_ii --------------------------
	.section	.nv.shared._Z30fused_matmul_transpose_softmaxPfS_S_ii,"aw",@nobits
	.sectionflags	@""
	.align	4
.nv.shared._Z30fused_matmul_transpose_softmaxPfS_S_ii:
	.zero		9216


//--------------------- .nv.constant0._Z6matmulPfS_S_iii --------------------------
	.section	.nv.constant0._Z6matmulPfS_S_iii,"a",@progbits
	.sectionflags	@""
	.align	4
.nv.constant0._Z6matmulPfS_S_iii:
	.zero		932


//--------------------- .nv.constant0._Z30fused_matmul_transpose_softmaxPfS_S_ii --------------------------
	.section	.nv.constant0._Z30fused_matmul_transpose_softmaxPfS_S_ii,"a",@progbits
	.sectionflags	@""
	.align	4
.nv.constant0._Z30fused_matmul_transpose_softmaxPfS_S_ii:
	.zero		928


//--------------------- .nv.constant0._Z7softmaxPfii --------------------------
	.section	.nv.constant0._Z7softmaxPfii,"a",@progbits
	.sectionflags	@""
	.align	4
.nv.constant0._Z7softmaxPfii:
	.zero		912


//--------------------- SYMBOLS --------------------------

	.type		.nv.reservedSmem.offset0,@object
	.size		.nv.reservedSmem.offset0,0x4
	.type		.nv.reservedSmem.cap,@object
	.size		.nv.reservedSmem.cap,0x4
